def attn_fwd(
    Q,
    K,
    V,
    Out,
    Lse,
    sm_scale,
    stride_qz,
    stride_qh,
    stride_qm,
    stride_qk,
    stride_kz,
    stride_kh,
    stride_kn,
    stride_kk,
    stride_vz,
    stride_vh,
    stride_vn,
    stride_vk,
    stride_oz,
    stride_oh,
    stride_om,
    stride_ok,
    seqlen_q,
    seqlen_k,
    BLOCK_M: tl.constexpr,
    BLOCK_N: tl.constexpr,
    HEAD_DIM: tl.constexpr,
    CAUSAL: tl.constexpr,
):
    start_m = tl.program_id(0)
    off_hz = tl.program_id(1)
    q_off = off_hz * stride_qh
    k_off = off_hz * stride_kh
    v_off = off_hz * stride_vh
    offs_m = start_m * BLOCK_M + tl.arange(0, BLOCK_M)
    offs_d = tl.arange(0, HEAD_DIM)
    offs_n = tl.arange(0, BLOCK_N)
    q_ptrs = Q + q_off + offs_m[:, None] * stride_qm + offs_d[None, :] * stride_qk
    k_ptrs = K + k_off + offs_d[:, None] * stride_kk + offs_n[None, :] * stride_kn
    v_ptrs = V + v_off + offs_n[:, None] * stride_vn + offs_d[None, :] * stride_vk
    m_i = tl.full([BLOCK_M], float("-inf"), dtype=tl.float32)
    l_i = tl.zeros([BLOCK_M], dtype=tl.float32) + 1.0
    acc = tl.zeros([BLOCK_M, HEAD_DIM], dtype=tl.float32)
    q = tl.load(q_ptrs)
    acc, l_i, m_i = _attn_fwd_inner(
        acc,
        l_i,
        m_i,
        q,
        k_ptrs,
        v_ptrs,
        sm_scale,
        stride_kn,
        stride_vn,
        start_m,
        seqlen_k,
        BLOCK_M,
        BLOCK_N,
        HEAD_DIM,
        CAUSAL,
    )
    acc = acc / l_i[:, None]
    lse = m_i + tl.math.log2(l_i) / 1.4426950408889634
    o_ptrs = (
        Out
        + off_hz * stride_oh
        + offs_m[:, None] * stride_om
        + offs_d[None, :] * stride_ok
    )
    tl.store(o_ptrs, acc.to(Out.dtype.element_ty))
    tl.store(Lse + off_hz * seqlen_q + offs_m, lse)

# config = {"BLOCK_M": 64, "BLOCK_N": 16, "HEAD_DIM": 16, "arch": "sm_100", "causal": false, "dtype": "fp16", "num_stages": 2, "num_warps": 4}
# arch = sm_100


// ===== COMPILED SASS (sm_100a) =====

	.target	sm_100a

	.elftype	@"ET_EXEC"


//--------------------- .note.nv.tkinfo           --------------------------
	.section	.note.nv.tkinfo,"",@"SHT_NOTE"
	.sectionflags	@"SHF_NOTE_NV_TKINFO"
	.tkinfo
        /*0018*/ 	.word	0x00000081
        /*0030*/ 	.string	""
        /*0030*/ 	.string	"ptxas-blackwell"
        /*0030*/ 	.string	"Cuda compilation tools, release 12.9, V12.9.86"
        /*0030*/ 	.string	"Build cuda_12.9.r12.9/compiler.36037853_0"
        /*0030*/ 	.string	"-v  -suppress-debug-info  -lineinfo  -arch sm_100a "



//--------------------- .note.nv.cuver            --------------------------
	.section	.note.nv.cuver,"",@"SHT_NOTE"
	.sectionflags	@"SHF_NOTE_NV_CUVER"
        /*0018*/ 	.short	0x0001
        /*001a*/ 	.short	0x0064
        /*001c*/ 	.short	0x0001
        /*001e*/ 	.short	0x0000
        /*0020*/ 	.short	0x0001
        /*0022*/ 	.short	0x0000


//--------------------- .nv.info                  --------------------------
	.section	.nv.info,"",@"SHT_CUDA_INFO"
	.align	4


	//----- nvinfo : EIATTR_REGCOUNT
	.align		4
        /*0000*/ 	.byte	0x04, 0x2f
        /*0002*/ 	.short	(.L_5 - .L_4)
	.align		4
.L_4:
        /*0004*/ 	.word	index@(attn_fwd)
        /*0008*/ 	.word	0x00000020


	//----- nvinfo : EIATTR_FRAME_SIZE
	.align		4
.L_5:
        /*000c*/ 	.byte	0x04, 0x11
        /*000e*/ 	.short	(.L_7 - .L_6)
	.align		4
.L_6:
        /*0010*/ 	.word	index@($__internal_2_$__cuda_sm10x_tcgen05_guardrail_trap_unallocated_columns_being_dealloced)
        /*0014*/ 	.word	0x00000000


	//----- nvinfo : EIATTR_FRAME_SIZE
	.align		4
.L_7:
        /*0018*/ 	.byte	0x04, 0x11
        /*001a*/ 	.short	(.L_9 - .L_8)
	.align		4
.L_8:
        /*001c*/ 	.word	index@($__internal_1_$__cuda_sm10x_tcgen05_guardrail_trap_phase_invalid_during_alloc)
        /*0020*/ 	.word	0x00000000


	//----- nvinfo : EIATTR_FRAME_SIZE
	.align		4
.L_9:
        /*0024*/ 	.byte	0x04, 0x11
        /*0026*/ 	.short	(.L_11 - .L_10)
	.align		4
.L_10:
        /*0028*/ 	.word	index@($__internal_0_$__cuda_sm10x_tcgen05_guardrail_trap_col_being_dealloced_not_returned_by_alloc)
        /*002c*/ 	.word	0x00000000


	//----- nvinfo : EIATTR_FRAME_SIZE
	.align		4
.L_11:
        /*0030*/ 	.byte	0x04, 0x11
        /*0032*/ 	.short	(.L_13 - .L_12)
	.align		4
.L_12:
        /*0034*/ 	.word	index@(attn_fwd)
        /*0038*/ 	.word	0x00000000


	//----- nvinfo : EIATTR_MIN_STACK_SIZE
	.align		4
.L_13:
        /*003c*/ 	.byte	0x04, 0x12
        /*003e*/ 	.short	(.L_15 - .L_14)
	.align		4
.L_14:
        /*0040*/ 	.word	index@(attn_fwd)
        /*0044*/ 	.word	0x00000000
.L_15:


//--------------------- .nv.info.attn_fwd         --------------------------
	.section	.nv.info.attn_fwd,"",@"SHT_CUDA_INFO"
	.sectionflags	@""
	.align	4


	//----- nvinfo : EIATTR_CUDA_API_VERSION
	.align		4
        /*0000*/ 	.byte	0x04, 0x37
        /*0002*/ 	.short	(.L_17 - .L_16)
.L_16:
        /*0004*/ 	.word	0x00000081


	//----- nvinfo : EIATTR_KPARAM_INFO
	.align		4
.L_17:
        /*0008*/ 	.byte	0x04, 0x17
        /*000a*/ 	.short	(.L_19 - .L_18)
.L_18:
        /*000c*/ 	.word	0x00000000
        /*0010*/ 	.short	0x0019
        /*0012*/ 	.short	0x0080
        /*0014*/ 	.byte	0x00, 0xf4, 0x21, 0x00


	//----- nvinfo : EIATTR_KPARAM_INFO
	.align		4
.L_19:
        /*0018*/ 	.byte	0x04, 0x17
        /*001a*/ 	.short	(.L_21 - .L_20)
.L_20:
        /*001c*/ 	.word	0x00000000
        /*0020*/ 	.short	0x0018
        /*0022*/ 	.short	0x0078
        /*0024*/ 	.byte	0x00, 0xf4, 0x21, 0x00


	//----- nvinfo : EIATTR_KPARAM_INFO
	.align		4
.L_21:
        /*0028*/ 	.byte	0x04, 0x17
        /*002a*/ 	.short	(.L_23 - .L_22)
.L_22:
        /*002c*/ 	.word	0x00000000
        /*0030*/ 	.short	0x0017
        /*0032*/ 	.short	0x0070
        /*0034*/ 	.byte	0x00, 0xf0, 0x11, 0x00


	//----- nvinfo : EIATTR_KPARAM_INFO
	.align		4
.L_23:
        /*0038*/ 	.byte	0x04, 0x17
        /*003a*/ 	.short	(.L_25 - .L_24)
.L_24:
        /*003c*/ 	.word	0x00000000
        /*0040*/ 	.short	0x0016
        /*0042*/ 	.short	0x006c
        /*0044*/ 	.byte	0x00, 0xf0, 0x11, 0x00


	//----- nvinfo : EIATTR_KPARAM_INFO
	.align		4
.L_25:
        /*0048*/ 	.byte	0x04, 0x17
        /*004a*/ 	.short	(.L_27 - .L_26)
.L_26:
        /*004c*/ 	.word	0x00000000
        /*0050*/ 	.short	0x0015
        /*0052*/ 	.short	0x0068
        /*0054*/ 	.byte	0x00, 0xf0, 0x11, 0x00


	//----- nvinfo : EIATTR_KPARAM_INFO
	.align		4
.L_27:
        /*0058*/ 	.byte	0x04, 0x17
        /*005a*/ 	.short	(.L_29 - .L_28)
.L_28:
        /*005c*/ 	.word	0x00000000
        /*0060*/ 	.short	0x0014
        /*0062*/ 	.short	0x0064
        /*0064*/ 	.byte	0x00, 0xf0, 0x11, 0x00


	//----- nvinfo : EIATTR_KPARAM_INFO
	.align		4
.L_29:
        /*0068*/ 	.byte	0x04, 0x17
        /*006a*/ 	.short	(.L_31 - .L_30)
.L_30:
        /*006c*/ 	.word	0x00000000
        /*0070*/ 	.short	0x0013
        /*0072*/ 	.short	0x0060
        /*0074*/ 	.byte	0x00, 0xf0, 0x11, 0x00


	//----- nvinfo : EIATTR_KPARAM_INFO
	.align		4
.L_31:
        /*0078*/ 	.byte	0x04, 0x17
        /*007a*/ 	.short	(.L_33 - .L_32)
.L_32:
        /*007c*/ 	.word	0x00000000
        /*0080*/ 	.short	0x0012
        /*0082*/ 	.short	0x005c
        /*0084*/ 	.byte	0x00, 0xf0, 0x11, 0x00


	//----- nvinfo : EIATTR_KPARAM_INFO
	.align		4
.L_33:
        /*0088*/ 	.byte	0x04, 0x17
        /*008a*/ 	.short	(.L_35 - .L_34)
.L_34:
        /*008c*/ 	.word	0x00000000
        /*0090*/ 	.short	0x0011
        /*0092*/ 	.short	0x0058
        /*0094*/ 	.byte	0x00, 0xf0, 0x11, 0x00


	//----- nvinfo : EIATTR_KPARAM_INFO
	.align		4
.L_35:
        /*0098*/ 	.byte	0x04, 0x17
        /*009a*/ 	.short	(.L_37 - .L_36)
.L_36:
        /*009c*/ 	.word	0x00000000
        /*00a0*/ 	.short	0x0010
        /*00a2*/ 	.short	0x0054
        /*00a4*/ 	.byte	0x00, 0xf0, 0x11, 0x00


	//----- nvinfo : EIATTR_KPARAM_INFO
	.align		4
.L_37:
        /*00a8*/ 	.byte	0x04, 0x17
        /*00aa*/ 	.short	(.L_39 - .L_38)
.L_38:
        /*00ac*/ 	.word	0x00000000
        /*00b0*/ 	.short	0x000f
        /*00b2*/ 	.short	0x0050
        /*00b4*/ 	.byte	0x00, 0xf0, 0x11, 0x00


	//----- nvinfo : EIATTR_KPARAM_INFO
	.align		4
.L_39:
        /*00b8*/ 	.byte	0x04, 0x17
        /*00ba*/ 	.short	(.L_41 - .L_40)
.L_40:
        /*00bc*/ 	.word	0x00000000
        /*00c0*/ 	.short	0x000e
        /*00c2*/ 	.short	0x004c
        /*00c4*/ 	.byte	0x00, 0xf0, 0x11, 0x00


	//----- nvinfo : EIATTR_KPARAM_INFO
	.align		4
.L_41:
        /*00c8*/ 	.byte	0x04, 0x17
        /*00ca*/ 	.short	(.L_43 - .L_42)
.L_42:
        /*00cc*/ 	.word	0x00000000
        /*00d0*/ 	.short	0x000d
        /*00d2*/ 	.short	0x0048
        /*00d4*/ 	.byte	0x00, 0xf0, 0x11, 0x00


	//----- nvinfo : EIATTR_KPARAM_INFO
	.align		4
.L_43:
        /*00d8*/ 	.byte	0x04, 0x17
        /*00da*/ 	.short	(.L_45 - .L_44)
.L_44:
        /*00dc*/ 	.word	0x00000000
        /*00e0*/ 	.short	0x000c
        /*00e2*/ 	.short	0x0044
        /*00e4*/ 	.byte	0x00, 0xf0, 0x11, 0x00


	//----- nvinfo : EIATTR_KPARAM_INFO
	.align		4
.L_45:
        /*00e8*/ 	.byte	0x04, 0x17
        /*00ea*/ 	.short	(.L_47 - .L_46)
.L_46:
        /*00ec*/ 	.word	0x00000000
        /*00f0*/ 	.short	0x000b
        /*00f2*/ 	.short	0x0040
        /*00f4*/ 	.byte	0x00, 0xf0, 0x11, 0x00


	//----- nvinfo : EIATTR_KPARAM_INFO
	.align		4
.L_47:
        /*00f8*/ 	.byte	0x04, 0x17
        /*00fa*/ 	.short	(.L_49 - .L_48)
.L_48:
        /*00fc*/ 	.word	0x00000000
        /*0100*/ 	.short	0x000a
        /*0102*/ 	.short	0x003c
        /*0104*/ 	.byte	0x00, 0xf0, 0x11, 0x00


	//----- nvinfo : EIATTR_KPARAM_INFO
	.align		4
.L_49:
        /*0108*/ 	.byte	0x04, 0x17
        /*010a*/ 	.short	(.L_51 - .L_50)
.L_50:
        /*010c*/ 	.word	0x00000000
        /*0110*/ 	.short	0x0009
        /*0112*/ 	.short	0x0038
        /*0114*/ 	.byte	0x00, 0xf0, 0x11, 0x00


	//----- nvinfo : EIATTR_KPARAM_INFO
	.align		4
.L_51:
        /*0118*/ 	.byte	0x04, 0x17
        /*011a*/ 	.short	(.L_53 - .L_52)
.L_52:
        /*011c*/ 	.word	0x00000000
        /*0120*/ 	.short	0x0008
        /*0122*/ 	.short	0x0034
        /*0124*/ 	.byte	0x00, 0xf0, 0x11, 0x00


	//----- nvinfo : EIATTR_KPARAM_INFO
	.align		4
.L_53:
        /*0128*/ 	.byte	0x04, 0x17
        /*012a*/ 	.short	(.L_55 - .L_54)
.L_54:
        /*012c*/ 	.word	0x00000000
        /*0130*/ 	.short	0x0007
        /*0132*/ 	.short	0x0030
        /*0134*/ 	.byte	0x00, 0xf0, 0x11, 0x00


	//----- nvinfo : EIATTR_KPARAM_INFO
	.align		4
.L_55:
        /*0138*/ 	.byte	0x04, 0x17
        /*013a*/ 	.short	(.L_57 - .L_56)
.L_56:
        /*013c*/ 	.word	0x00000000
        /*0140*/ 	.short	0x0006
        /*0142*/ 	.short	0x002c
        /*0144*/ 	.byte	0x00, 0xf0, 0x11, 0x00


	//----- nvinfo : EIATTR_KPARAM_INFO
	.align		4
.L_57:
        /*0148*/ 	.byte	0x04, 0x17
        /*014a*/ 	.short	(.L_59 - .L_58)
.L_58:
        /*014c*/ 	.word	0x00000000
        /*0150*/ 	.short	0x0005
        /*0152*/ 	.short	0x0028
        /*0154*/ 	.byte	0x00, 0xf0, 0x11, 0x00


	//----- nvinfo : EIATTR_KPARAM_INFO
	.align		4
.L_59:
        /*0158*/ 	.byte	0x04, 0x17
        /*015a*/ 	.short	(.L_61 - .L_60)
.L_60:
        /*015c*/ 	.word	0x00000000
        /*0160*/ 	.short	0x0004
        /*0162*/ 	.short	0x0020
        /*0164*/ 	.byte	0x00, 0xf4, 0x21, 0x00


	//----- nvinfo : EIATTR_KPARAM_INFO
	.align		4
.L_61:
        /*0168*/ 	.byte	0x04, 0x17
        /*016a*/ 	.short	(.L_63 - .L_62)
.L_62:
        /*016c*/ 	.word	0x00000000
        /*0170*/ 	.short	0x0003
        /*0172*/ 	.short	0x0018
        /*0174*/ 	.byte	0x00, 0xf4, 0x21, 0x00


	//----- nvinfo : EIATTR_KPARAM_INFO
	.align		4
.L_63:
        /*0178*/ 	.byte	0x04, 0x17
        /*017a*/ 	.short	(.L_65 - .L_64)
.L_64:
        /*017c*/ 	.word	0x00000000
        /*0180*/ 	.short	0x0002
        /*0182*/ 	.short	0x0010
        /*0184*/ 	.byte	0x00, 0xf4, 0x21, 0x00


	//----- nvinfo : EIATTR_KPARAM_INFO
	.align		4
.L_65:
        /*0188*/ 	.byte	0x04, 0x17
        /*018a*/ 	.short	(.L_67 - .L_66)
.L_66:
        /*018c*/ 	.word	0x00000000
        /*0190*/ 	.short	0x0001
        /*0192*/ 	.short	0x0008
        /*0194*/ 	.byte	0x00, 0xf4, 0x21, 0x00


	//----- nvinfo : EIATTR_KPARAM_INFO
	.align		4
.L_67:
        /*0198*/ 	.byte	0x04, 0x17
        /*019a*/ 	.short	(.L_69 - .L_68)
.L_68:
        /*019c*/ 	.word	0x00000000
        /*01a0*/ 	.short	0x0000
        /*01a2*/ 	.short	0x0000
        /*01a4*/ 	.byte	0x00, 0xf4, 0x21, 0x00


	//----- nvinfo : EIATTR_AT_ENTRY_FRAGMENTS
	.align		4
.L_69:
        /*01a8*/ 	.byte	0x04, 0x4f
        /*01aa*/ 	.short	(.L_71 - .L_70)


	//   ....[0]....
.L_70:
        /*01ac*/ 	.word	0x00000004


	//----- nvinfo : EIATTR_RESERVED_SMEM_USED
	.align		4
.L_71:
        /*01b0*/ 	.byte	0x01, 0x41
	.zero		2


	//----- nvinfo : EIATTR_SPARSE_MMA_MASK
	.align		4
        /*01b4*/ 	.byte	0x03, 0x50
        /*01b6*/ 	.short	0x0000


	//----- nvinfo : EIATTR_TCGEN05_1CTA_USED
	.align		4
        /*01b8*/ 	.byte	0x01, 0x51
	.zero		2


	//----- nvinfo : EIATTR_MAXREG_COUNT
	.align		4
        /*01bc*/ 	.byte	0x03, 0x1b
        /*01be*/ 	.short	0x00ff


	//----- nvinfo : EIATTR_NUM_BARRIERS
	.align		4
        /*01c0*/ 	.byte	0x02, 0x4c
        /*01c2*/ 	.byte	0x01
	.zero		1


	//----- nvinfo : EIATTR_INT_WARP_WIDE_INSTR_OFFSETS
	.align		4
        /*01c4*/ 	.byte	0x04, 0x31
        /*01c6*/ 	.short	(.L_73 - .L_72)


	//   ....[0]....
.L_72:
        /*01c8*/ 	.word	0x00000910


	//   ....[1]....
        /*01cc*/ 	.word	0x000009a0


	//   ....[2]....
        /*01d0*/ 	.word	0x00000b40


	//   ....[3]....
        /*01d4*/ 	.word	0x00000cf0


	//   ....[4]....
        /*01d8*/ 	.word	0x000016f0


	//   ....[5]....
        /*01dc*/ 	.word	0x00002c00


	//   ....[6]....
        /*01e0*/ 	.word	0x00002c50


	//----- nvinfo : EIATTR_COOP_GROUP_MASK_REGIDS
	.align		4
.L_73:
        /*01e4*/ 	.byte	0x04, 0x29
        /*01e6*/ 	.short	(.L_75 - .L_74)


	//   ....[0]....
.L_74:
        /*01e8*/ 	.word	0xffffffff


	//   ....[1]....
        /*01ec*/ 	.word	0xffffffff


	//   ....[2]....
        /*01f0*/ 	.word	0xffffffff


	//   ....[3]....
        /*01f4*/ 	.word	0xffffffff


	//   ....[4]....
        /*01f8*/ 	.word	0xffffffff


	//   ....[5]....
        /*01fc*/ 	.word	0xffffffff


	//   ....[6]....
        /*0200*/ 	.word	0xffffffff


	//   ....[7]....
        /*0204*/ 	.word	0xffffffff


	//----- nvinfo : EIATTR_COOP_GROUP_INSTR_OFFSETS
	.align		4
.L_75:
        /*0208*/ 	.byte	0x04, 0x28
        /*020a*/ 	.short	(.L_77 - .L_76)


	//   ....[0]....
.L_76:
        /*020c*/ 	.word	0x00000050


	//   ....[1]....
        /*0210*/ 	.word	0x00000300


	//   ....[2]....
        /*0214*/ 	.word	0x00001010


	//   ....[3]....
        /*0218*/ 	.word	0x00001270


	//   ....[4]....
        /*021c*/ 	.word	0x00001990


	//   ....[5]....
        /*0220*/ 	.word	0x00001bd0


	//   ....[6]....
        /*0224*/ 	.word	0x00002aa0


	//   ....[7]....
        /*0228*/ 	.word	0x00002d00


	//----- nvinfo : EIATTR_VRC_CTA_INIT_COUNT
	.align		4
.L_77:
        /*022c*/ 	.byte	0x02, 0x4a
        /*022e*/ 	.byte	0x80
	.zero		1


	//----- nvinfo : EIATTR_MBARRIER_INSTR_OFFSETS
	.align		4
        /*0230*/ 	.byte	0x04, 0x39
        /*0232*/ 	.short	(.L_79 - .L_78)


	//   ....[0]....
.L_78:
        /*0234*/ 	.word	0x00000ae0
        /*0238*/ 	.word	0x000000ff
        /*023c*/ 	.word	0x00000000
        /*0240*/ 	.short	0x0100
        /*0242*/ 	.byte	0x0c
	.zero		1


	//   ....[1]....
        /*0244*/ 	.word	0x00000ce0
        /*0248*/ 	.word	0x000000ff
        /*024c*/ 	.word	0x00000e08
        /*0250*/ 	.short	0x0100
        /*0252*/ 	.byte	0x0a
	.zero		1


	//   ....[2]....
        /*0254*/ 	.word	0x00000d70
        /*0258*/ 	.word	0x000000ff
        /*025c*/ 	.word	0x00000a00
        /*0260*/ 	.short	0x0100
        /*0262*/ 	.byte	0x0a
	.zero		1


	//   ....[3]....
        /*0264*/ 	.word	0x00000eb0
        /*0268*/ 	.word	0x000000ff
        /*026c*/ 	.word	0x00000a00
        /*0270*/ 	.short	0x010a
        /*0272*/ 	.byte	0x0a
	.zero		1


	//   ....[4]....
        /*0274*/ 	.word	0x00000f10
        /*0278*/ 	.word	0x000000ff
        /*027c*/ 	.word	0x00000a00
        /*0280*/ 	.short	0x0108
        /*0282*/ 	.byte	0x0a
	.zero		1


	//   ....[5]....
        /*0284*/ 	.word	0x00001780
        /*0288*/ 	.word	0x000000ff
        /*028c*/ 	.word	0x00000e10
        /*0290*/ 	.short	0x0100
        /*0292*/ 	.byte	0x0a
	.zero		1


	//   ....[6]....
        /*0294*/ 	.word	0x00001860
        /*0298*/ 	.word	0x000000ff
        /*029c*/ 	.word	0x00000e10
        /*02a0*/ 	.short	0x010a
        /*02a2*/ 	.byte	0x0a
	.zero		1


	//   ....[7]....
        /*02a4*/ 	.word	0x000018b0
        /*02a8*/ 	.word	0x000000ff
        /*02ac*/ 	.word	0x00000e10
        /*02b0*/ 	.short	0x0108
        /*02b2*/ 	.byte	0x0a
	.zero		1


	//   ....[8]....
        /*02b4*/ 	.word	0x00001b60
        /*02b8*/ 	.word	0x000000ff
        /*02bc*/ 	.word	0x00000000
        /*02c0*/ 	.short	0x010a
        /*02c2*/ 	.byte	0x0c
	.zero		1


	//   ....[9]....
        /*02c4*/ 	.word	0x00002080
        /*02c8*/ 	.word	0x000000ff
        /*02cc*/ 	.word	0x00000000
        /*02d0*/ 	.short	0x010a
        /*02d2*/ 	.byte	0x0c
	.zero		1


	//   ....[10]....
        /*02d4*/ 	.word	0x000021d0
        /*02d8*/ 	.word	0x000000ff
        /*02dc*/ 	.word	0x00000e00
        /*02e0*/ 	.short	0x0108
        /*02e2*/ 	.byte	0x0a
	.zero		1


	//   ....[11]....
        /*02e4*/ 	.word	0x00002300
        /*02e8*/ 	.word	0x000000ff
        /*02ec*/ 	.word	0x00000e08
        /*02f0*/ 	.short	0x0108
        /*02f2*/ 	.byte	0x0a
	.zero		1


	//   ....[12]....
        /*02f4*/ 	.word	0x00002d20
        /*02f8*/ 	.word	0x000000ff
        /*02fc*/ 	.word	0x00000a00
        /*0300*/ 	.short	0x010a
        /*0302*/ 	.byte	0x0a
	.zero		1


	//   ....[13]....
        /*0304*/ 	.word	0x00002d50
        /*0308*/ 	.word	0x000000ff
        /*030c*/ 	.word	0x00000e10
        /*0310*/ 	.short	0x010a
        /*0312*/ 	.byte	0x0a
	.zero		1


	//   ....[14]....
        /*0314*/ 	.word	0x00002d80
        /*0318*/ 	.word	0x000000ff
        /*031c*/ 	.word	0x00000000
        /*0320*/ 	.short	0x010a
        /*0322*/ 	.byte	0x0c
	.zero		1


	//   ....[15]....
        /*0324*/ 	.word	0x00002db0
        /*0328*/ 	.word	0x000000ff
        /*032c*/ 	.word	0x00000000
        /*0330*/ 	.short	0x010a
        /*0332*/ 	.byte	0x0c
	.zero		1


	//----- nvinfo : EIATTR_NUM_MBARRIERS
	.align		4
.L_79:
        /*0334*/ 	.byte	0x03, 0x38
        /*0336*/ 	.short	0xffff


	//----- nvinfo : EIATTR_EXIT_INSTR_OFFSETS
	.align		4
        /*0338*/ 	.byte	0x04, 0x1c
        /*033a*/ 	.short	(.L_81 - .L_80)


	//   ....[0]....
.L_80:
        /*033c*/ 	.word	0x00002d10


	//----- nvinfo : EIATTR_REQNTID
	.align		4
.L_81:
        /*0340*/ 	.byte	0x04, 0x10
        /*0342*/ 	.short	(.L_83 - .L_82)
.L_82:
        /*0344*/ 	.word	0x00000080
        /*0348*/ 	.word	0x00000001
        /*034c*/ 	.word	0x00000001


	//----- nvinfo : EIATTR_CRS_STACK_SIZE
	.align		4
.L_83:
        /*0350*/ 	.byte	0x04, 0x1e
        /*0352*/ 	.short	(.L_85 - .L_84)
.L_84:
        /*0354*/ 	.word	0x00000000


	//----- nvinfo : EIATTR_CBANK_PARAM_SIZE
	.align		4
.L_85:
        /*0358*/ 	.byte	0x03, 0x19
        /*035a*/ 	.short	0x0088


	//----- nvinfo : EIATTR_PARAM_CBANK
	.align		4
        /*035c*/ 	.byte	0x04, 0x0a
        /*035e*/ 	.short	(.L_87 - .L_86)
	.align		4
.L_86:
        /*0360*/ 	.word	index@(.nv.constant0.attn_fwd)
        /*0364*/ 	.short	0x0380
        /*0366*/ 	.short	0x0088


	//----- nvinfo : EIATTR_SW_WAR
	.align		4
.L_87:
        /*0368*/ 	.byte	0x04, 0x36
        /*036a*/ 	.short	(.L_89 - .L_88)
.L_88:
        /*036c*/ 	.word	0x00000008
.L_89:


//--------------------- .nv.compat                --------------------------
	.section	.nv.compat,"",@"SHT_CUDA_COMPAT_INFO"
	.align	4
        /*0000*/ 	.byte	0x02, 0x02, 0x02, 0x00, 0x02, 0x05, 0x05, 0x00, 0x02, 0x03, 0x00, 0x00, 0x02, 0x06, 0x01, 0x00


//--------------------- .nv.callgraph             --------------------------
	.section	.nv.callgraph,"",@"SHT_CUDA_CALLGRAPH"
	.align	4
	.sectionentsize	8
	.align		4
        /*0000*/ 	.word	0x00000000
	.align		4
        /*0004*/ 	.word	0xffffffff
	.align		4
        /*0008*/ 	.word	0x00000000
	.align		4
        /*000c*/ 	.word	0xfffffffe
	.align		4
        /*0010*/ 	.word	0x00000000
	.align		4
        /*0014*/ 	.word	0xfffffffd
	.align		4
        /*0018*/ 	.word	0x00000000
	.align		4
        /*001c*/ 	.word	0xfffffffc


//--------------------- .nv.constant4             --------------------------
	.section	.nv.constant4,"a",@progbits
	.align	8
	.align		8
.nv.constant4:
        /*0000*/ 	.dword	_$_str


//--------------------- .text.attn_fwd            --------------------------
	.section	.text.attn_fwd,"ax",@progbits
	.align	128
        .global         attn_fwd
        .type           attn_fwd,@function
        .size           attn_fwd,(.L_x_28 - attn_fwd)
        .other          attn_fwd,@"STO_CUDA_ENTRY STV_DEFAULT"
attn_fwd:
.text.attn_fwd:
[----:B------:R-:W0:Y:S01]  /*0000*/  LDC R1, c[0x0][0x37c] ;  /* 0x0000df00ff017b82 */ /* 0x000e220000000800 */
[----:B------:R-:W1:Y:S02]  /*0010*/  S2R R0, SR_TID.X ;  /* 0x0000000000007919 */ /* 0x000e640000002100 */
[----:B-1----:R-:W-:-:S13]  /*0020*/  ISETP.GE.U32.AND P0, PT, R0, 0x20, PT ;  /* 0x000000200000780c */ /* 0x002fda0003f06070 */
[----:B------:R-:W-:Y:S05]  /*0030*/  @P0 BRA `(.L_x_0) ;  /* 0x0000000000b40947 */ /* 0x000fea0003800000 */
[----:B------:R-:W1:Y:S01]  /*0040*/  S2UR UR6, SR_CgaCtaId ;  /* 0x00000000000679c3 */ /* 0x000e620000008800 */
[----:B------:R-:W-:Y:S01]  /*0050*/  NOP ;  /* 0x0000000000007918 */ /* 0x000fe20000000000 */
[----:B------:R-:W-:Y:S02]  /*0060*/  UMOV UR4, 0x40 ;  /* 0x0000004000047882 */ /* 0x000fe40000000000 */
[----:B-1----:R-:W-:-:S09]  /*0070*/  ULEA UR4, UR6, UR4, 0x18 ;  /* 0x0000000406047291 */ /* 0x002fd2000f8ec0ff */
[----:B------:R-:W1:Y:S01]  /*0080*/  LDS.U8 R2, [UR4] ;  /* 0x00000004ff027984 */ /* 0x000e620008000000 */
[----:B------:R-:W-:Y:S02]  /*0090*/  UMOV UR4, 0x400 ;  /* 0x0000040000047882 */ /* 0x000fe40000000000 */
[----:B------:R-:W-:Y:S01]  /*00a0*/  ULEA UR4, UR6, UR4, 0x18 ;  /* 0x0000000406047291 */ /* 0x000fe2000f8ec0ff */
[----:B-1----:R-:W-:-:S13]  /*00b0*/  ISETP.NE.AND P1, PT, R2, RZ, PT ;  /* 0x000000ff0200720c */ /* 0x002fda0003f25270 */
[----:B------:R-:W-:Y:S05]  /*00c0*/  @P1 BRA `(.L_x_1) ;  /* 0x0000000000781947 */ /* 0x000fea0003800000 */
[----:B------:R-:W-:-:S13]  /*00d0*/  ELECT P1, URZ, PT ;  /* 0x0000000000ff782f */ /* 0x000fda0003820000 */
[----:B------:R-:W-:Y:S05]  /*00e0*/  @!P1 BRA `(.L_x_2) ;  /* 0x0000000000809947 */ /* 0x000fea0003800000 */
[----:B------:R-:W-:Y:S01]  /*00f0*/  UMOV UR5, 0x1 ;  /* 0x0000000100057882 */ /* 0x000fe20000000000 */
[----:B------:R-:W-:-:S04]  /*0100*/  IMAD.MOV.U32 R5, RZ, RZ, 0x1 ;  /* 0x00000001ff057424 */ /* 0x000fc800078e00ff */
[----:B------:R-:W-:Y:S04]  /*0110*/  DEPBAR.LE SB1, 0x36 ;  /* 0x00009d800000791a */ /* 0x000fe80000000000 */
[----:B------:R-:W1:Y:S02]  /*0120*/  UTCATOMSWS.FIND_AND_SET.ALIGN UP0, UR5, UR5 ;  /* 0x00000005000575e3 */ /* 0x000e640008000800 */
[----:B-1----:R-:W-:-:S04]  /*0130*/  PLOP3.LUT P1, PT, PT, PT, UP0, 0x80, 0x8 ;  /* 0x000000000008781c */ /* 0x002fc80003f2f008 */
[----:B------:R-:W-:-:S04]  /*0140*/  SEL R2, RZ, 0xffffffff, !P1 ;  /* 0xffffffffff027807 */ /* 0x000fc80004800000 */
[----:B------:R-:W-:Y:S01]  /*0150*/  ISETP.NE.AND P1, PT, R2, RZ, PT ;  /* 0x000000ff0200720c */ /* 0x000fe20003f25270 */
[----:B------:R-:W-:-:S12]  /*0160*/  IMAD.U32 R2, RZ, RZ, UR5 ;  /* 0x00000005ff027e24 */ /* 0x000fd8000f8e00ff */
[----:B------:R-:W-:Y:S05]  /*0170*/  @P1 BRA `(.L_x_3) ;  /* 0x0000000000241947 */ /* 0x000fea0003800000 */
.L_x_4:
[----:B------:R-:W-:Y:S05]  /*0180*/  NANOSLEEP 0x64 ;  /* 0x000000640000795d */ /* 0x000fea0003800000 */
[----:B------:R-:W-:-:S05]  /*0190*/  UMOV UR5, 0x1 ;  /* 0x0000000100057882 */ /* 0x000fca0000000000 */
[----:B------:R-:W-:Y:S04]  /*01a0*/  DEPBAR.LE SB1, 0x36 ;  /* 0x00009d800000791a */ /* 0x000fe80000000000 */
[----:B------:R-:W1:Y:S02]  /*01b0*/  UTCATOMSWS.FIND_AND_SET.ALIGN UP0, UR5, UR5 ;  /* 0x00000005000575e3 */ /* 0x000e640008000800 */
[----:B-1----:R-:W-:-:S04]  /*01c0*/  PLOP3.LUT P1, PT, PT, PT, UP0, 0x80, 0x8 ;  /* 0x000000000008781c */ /* 0x002fc80003f2f008 */
[----:B------:R-:W-:-:S04]  /*01d0*/  SEL R2, RZ, 0xffffffff, !P1 ;  /* 0xffffffffff027807 */ /* 0x000fc80004800000 */
[----:B------:R-:W-:Y:S02]  /*01e0*/  ISETP.NE.AND P1, PT, R2, RZ, PT ;  /* 0x000000ff0200720c */ /* 0x000fe40003f25270 */
[----:B------:R-:W-:-:S11]  /*01f0*/  MOV R2, UR5 ;  /* 0x0000000500027c02 */ /* 0x000fd60008000f00 */
[----:B------:R-:W-:Y:S05]  /*0200*/  @!P1 BRA `(.L_x_4) ;  /* 0xfffffffc00dc9947 */ /* 0x000fea000383ffff */
.L_x_3:
[C---:B------:R-:W-:Y:S01]  /*0210*/  VIADD R4, R2.reuse, 0x10 ;  /* 0x0000001002047836 */ /* 0x040fe20000000000 */
[----:B------:R-:W-:Y:S01]  /*0220*/  UMOV UR5, 0x50 ;  /* 0x0000005000057882 */ /* 0x000fe20000000000 */
[C---:B------:R-:W-:Y:S01]  /*0230*/  SHF.L.U32 R3, R5.reuse, R2, RZ ;  /* 0x0000000205037219 */ /* 0x040fe200000006ff */
[----:B------:R-:W-:Y:S01]  /*0240*/  ULEA UR5, UR6, UR5, 0x18 ;  /* 0x0000000506057291 */ /* 0x000fe2000f8ec0ff */
[----:B------:R-:W-:Y:S01]  /*0250*/  IMAD.SHL.U32 R2, R2, 0x20, RZ ;  /* 0x0000002002027824 */ /* 0x000fe200078e00ff */
[----:B------:R-:W-:-:S04]  /*0260*/  SHF.L.U32 R4, R5, R4, RZ ;  /* 0x0000000405047219 */ /* 0x000fc800000006ff */
[----:B------:R-:W-:-:S05]  /*0270*/  LOP3.LUT R3, R4, R3, RZ, 0xfc, !PT ;  /* 0x0000000304037212 */ /* 0x000fca00078efcff */
[----:B------:R1:W-:Y:S04]  /*0280*/  ATOMS.OR RZ, [UR5], R3 ;  /* 0x00000003ffff798c */ /* 0x0003e8000b000005 */
[----:B------:R1:W-:Y:S01]  /*0290*/  STS [UR4], R2 ;  /* 0x00000002ff007988 */ /* 0x0003e20008000804 */
[----:B------:R-:W-:Y:S05]  /*02a0*/  BRA `(.L_x_2) ;  /* 0x0000000000107947 */ /* 0x000fea0003800000 */
.L_x_1:
[----:B------:R-:W-:-:S05]  /*02b0*/  MOV R2, 0xffffffff ;  /* 0xffffffff00027802 */ /* 0x000fca0000000f00 */
[----:B------:R1:W-:Y:S02]  /*02c0*/  STS [UR4], R2 ;  /* 0x00000002ff007988 */ /* 0x0003e40008000804 */
[----:B-1----:R-:W-:-:S07]  /*02d0*/  MOV R2, 0x2f0 ;  /* 0x000002f000027802 */ /* 0x002fce0000000f00 */
[----:B0-----:R-:W-:Y:S05]  /*02e0*/  CALL.REL.NOINC `($__internal_1_$__cuda_sm10x_tcgen05_guardrail_trap_phase_invalid_during_alloc) ;  /* 0x0000002800c87944 */ /* 0x001fea0003c00000 */
.L_x_2:
[----:B------:R-:W-:Y:S05]  /*02f0*/  WARPSYNC.ALL ;  /* 0x0000000000007948 */ /* 0x000fea0003800000 */
[----:B------:R-:W-:Y:S01]  /*0300*/  NOP ;  /* 0x0000000000007918 */ /* 0x000fe20000000000 */
.L_x_0:
[----:B------:R-:W2:Y:S01]  /*0310*/  S2R R12, SR_CTAID.X ;  /* 0x00000000000c7919 */ /* 0x000ea20000002500 */
[----:B------:R-:W3:Y:S01]  /*0320*/  S2UR UR7, SR_CTAID.Y ;  /* 0x00000000000779c3 */ /* 0x000ee20000002600 */
[----:B------:R-:W3:Y:S01]  /*0330*/  LDCU.64 UR4, c[0x0][0x3b0] ;  /* 0x00007600ff0477ac */ /* 0x000ee20008000a00 */
[----:B------:R-:W-:Y:S02]  /*0340*/  LOP3.LUT R11, R0, 0x3f, RZ, 0xc0, !PT ;  /* 0x0000003f000b7812 */ /* 0x000fe400078ec0ff */
[----:B------:R-:W-:Y:S01]  /*0350*/  SHF.R.U32.HI R4, RZ, 0x6, R0 ;  /* 0x00000006ff047819 */ /* 0x000fe20000011600 */
[----:B------:R-:W-:Y:S01]  /*0360*/  UMOV UR10, 0x400 ;  /* 0x00000400000a7882 */ /* 0x000fe20000000000 */
[----:B------:R-:W4:Y:S02]  /*0370*/  LDCU.64 UR20, c[0x0][0x358] ;  /* 0x00006b00ff1477ac */ /* 0x000f240008000a00 */
[----:B------:R-:W1:Y:S01]  /*0380*/  S2UR UR6, SR_CgaCtaId ;  /* 0x00000000000679c3 */ /* 0x000e620000008800 */
[----:B------:R-:W-:Y:S01]  /*0390*/  SGXT.U32 R4, R4, 0x1 ;  /* 0x000000010404781a */ /* 0x000fe20000000000 */
[----:B------:R-:W0:Y:S06]  /*03a0*/  LDCU UR13, c[0x0][0x3f0] ;  /* 0x00007e00ff0d77ac */ /* 0x000e2c0008000800 */
[----:B------:R-:W0:Y:S08]  /*03b0*/  LDC.64 R18, c[0x0][0x380] ;  /* 0x0000e000ff127b82 */ /* 0x000e300000000a00 */
[----:B-1----:R-:W1:Y:S01]  /*03c0*/  LDC R3, c[0x0][0x3b8] ;  /* 0x0000ee00ff037b82 */ /* 0x002e620000000800 */
[----:B---3--:R-:W-:-:S04]  /*03d0*/  UIMAD UR4, UR7, UR4, URZ ;  /* 0x00000004070472a4 */ /* 0x008fc8000f8e02ff */
[----:B------:R-:W-:Y:S01]  /*03e0*/  USHF.L.U32 UR8, UR4, 0x1, URZ ;  /* 0x0000000104087899 */ /* 0x000fe200080006ff */
[----:B--2---:R-:W-:Y:S01]  /*03f0*/  IMAD R12, R12, 0x40, R11 ;  /* 0x000000400c0c7824 */ /* 0x004fe200078e020b */
[----:B------:R-:W-:Y:S01]  /*0400*/  ULEA UR10, UR6, UR10, 0x18 ;  /* 0x0000000a060a7291 */ /* 0x000fe2000f8ec0ff */
[----:B------:R-:W-:Y:S02]  /*0410*/  BAR.SYNC.DEFER_BLOCKING 0x0 ;  /* 0x0000000000007b1d */ /* 0x000fe40000010000 */
[----:B------:R-:W-:Y:S01]  /*0420*/  IMAD R2, R12, UR5, RZ ;  /* 0x000000050c027c24 */ /* 0x000fe2000f8e02ff */
[----:B------:R-:W-:-:S03]  /*0430*/  UIMAD.WIDE UR4, UR4, 0x2, URZ ;  /* 0x00000002040478a5 */ /* 0x000fc6000f8e02ff */
[C---:B------:R-:W-:Y:S02]  /*0440*/  IMAD.SHL.U32 R5, R2.reuse, 0x2, RZ ;  /* 0x0000000202057824 */ /* 0x040fe400078e00ff */
[----:B------:R-:W-:-:S03]  /*0450*/  IMAD.HI R2, R2, 0x2, RZ ;  /* 0x0000000202027827 */ /* 0x000fc600078e02ff */
[----:B0-----:R-:W-:-:S03]  /*0460*/  IADD3 R18, P1, P2, R5, UR8, R18 ;  /* 0x0000000805127c10 */ /* 0x001fc6000fa3e012 */
[----:B------:R-:W0:Y:S01]  /*0470*/  LDCU UR4, c[0x0][0x3c8] ;  /* 0x00007900ff0477ac */ /* 0x000e220008000800 */
[----:B-1----:R-:W-:Y:S01]  /*0480*/  IMAD R5, R4, R3, RZ ;  /* 0x0000000304057224 */ /* 0x002fe200078e02ff */
[----:B------:R-:W-:-:S04]  /*0490*/  IADD3.X R2, PT, PT, R2, UR5, R19, P1, P2 ;  /* 0x0000000502027c10 */ /* 0x000fc80008fe4413 */
[----:B------:R-:W-:Y:S02]  /*04a0*/  LEA R7, R3, R5, 0x1 ;  /* 0x0000000503077211 */ /* 0x000fe400078e08ff */
[----:B------:R-:W-:Y:S01]  /*04b0*/  LEA R4, P1, R5, R18, 0x1 ;  /* 0x0000001205047211 */ /* 0x000fe200078208ff */
[----:B------:R-:W1:Y:S02]  /*04c0*/  LDS R13, [UR10] ;  /* 0x0000000aff0d7984 */ /* 0x000e640008000800 */
[----:B------:R-:W-:Y:S01]  /*04d0*/  IMAD R9, R3, 0x2, R7 ;  /* 0x0000000203097824 */ /* 0x000fe200078e0207 */
[----:B------:R-:W-:Y:S01]  /*04e0*/  LEA.HI.X.SX32 R5, R5, R2, 0x1, P1 ;  /* 0x0000000205057211 */ /* 0x000fe200008f0eff */
[----:B------:R-:W-:Y:S02]  /*04f0*/  BAR.SYNC.DEFER_BLOCKING 0x0 ;  /* 0x0000000000007b1d */ /* 0x000fe40000010000 */
[----:B------:R-:W-:Y:S01]  /*0500*/  IMAD R15, R3, 0x2, R9 ;  /* 0x00000002030f7824 */ /* 0x000fe200078e0209 */
[----:B------:R-:W-:-:S02]  /*0510*/  LEA R20, P1, R9, R18, 0x1 ;  /* 0x0000001209147211 */ /* 0x000fc400078208ff */
[----:B------:R-:W-:Y:S02]  /*0520*/  LEA R22, P2, R7, R18, 0x1 ;  /* 0x0000001207167211 */ /* 0x000fe400078408ff */
[----:B------:R-:W-:Y:S02]  /*0530*/  LEA.HI.X.SX32 R21, R9, R2, 0x1, P1 ;  /* 0x0000000209157211 */ /* 0x000fe400008f0eff */
[----:B------:R-:W-:Y:S02]  /*0540*/  LEA R16, P1, R15, R18, 0x1 ;  /* 0x000000120f107211 */ /* 0x000fe400078208ff */
[----:B------:R-:W-:Y:S02]  /*0550*/  LEA R9, R3, R15, 0x1 ;  /* 0x0000000f03097211 */ /* 0x000fe400078e08ff */
[-C--:B------:R-:W-:Y:S02]  /*0560*/  LEA.HI.X.SX32 R17, R15, R2.reuse, 0x1, P1 ;  /* 0x000000020f117211 */ /* 0x080fe400008f0eff */
[----:B------:R-:W-:Y:S01]  /*0570*/  LEA.HI.X.SX32 R23, R7, R2, 0x1, P2 ;  /* 0x0000000207177211 */ /* 0x000fe200010f0eff */
[----:B------:R-:W-:Y:S01]  /*0580*/  IMAD R15, R3, 0x2, R9 ;  /* 0x00000002030f7824 */ /* 0x000fe200078e0209 */
[----:B------:R-:W-:-:S03]  /*0590*/  LEA R8, P1, R9, R18, 0x1 ;  /* 0x0000001209087211 */ /* 0x000fc600078208ff */
[----:B------:R-:W-:Y:S01]  /*05a0*/  IMAD R19, R3, 0x2, R15 ;  /* 0x0000000203137824 */ /* 0x000fe200078e020f */
[----:B------:R-:W-:Y:S01]  /*05b0*/  LEA.HI.X.SX32 R9, R9, R2, 0x1, P1 ;  /* 0x0000000209097211 */ /* 0x000fe200008f0eff */
[----:B----4-:R2:W5:Y:S03]  /*05c0*/  LDG.E.U16 R7, desc[UR20][R4.64] ;  /* 0x0000001404077981 */ /* 0x010566000c1e1500 */
[----:B------:R-:W-:Y:S02]  /*05d0*/  LEA R3, R3, R19, 0x1 ;  /* 0x0000001303037211 */ /* 0x000fe400078e08ff */
[-C--:B------:R-:W-:Y:S01]  /*05e0*/  LEA R14, P2, R19, R18.reuse, 0x1 ;  /* 0x00000012130e7211 */ /* 0x080fe200078408ff */
[----:B------:R3:W5:Y:S04]  /*05f0*/  LDG.E.U16 R10, desc[UR20][R20.64] ;  /* 0x00000014140a7981 */ /* 0x000768000c1e1500 */
[----:B------:R4:W5:Y:S01]  /*0600*/  LDG.E.U16 R16, desc[UR20][R16.64] ;  /* 0x0000001410107981 */ /* 0x000962000c1e1500 */
[----:B--2---:R-:W-:-:S03]  /*0610*/  LEA R4, P1, R15, R18, 0x1 ;  /* 0x000000120f047211 */ /* 0x004fc600078208ff */
[----:B------:R0:W5:Y:S01]  /*0620*/  LDG.E.U16 R6, desc[UR20][R22.64] ;  /* 0x0000001416067981 */ /* 0x000162000c1e1500 */
[----:B------:R-:W-:Y:S01]  /*0630*/  LEA.HI.X.SX32 R5, R15, R2, 0x1, P1 ;  /* 0x000000020f057211 */ /* 0x000fe200008f0eff */
[----:B---3--:R-:W2:Y:S01]  /*0640*/  LDC.64 R20, c[0x0][0x388] ;  /* 0x0000e200ff147b82 */ /* 0x008ea20000000a00 */
[----:B------:R-:W-:Y:S01]  /*0650*/  LEA R18, P1, R3, R18, 0x1 ;  /* 0x0000001203127211 */ /* 0x000fe200078208ff */
[----:B------:R3:W5:Y:S01]  /*0660*/  LDG.E.U16 R9, desc[UR20][R8.64] ;  /* 0x0000001408097981 */ /* 0x000762000c1e1500 */
[-C--:B------:R-:W-:Y:S02]  /*0670*/  LEA.HI.X.SX32 R15, R19, R2.reuse, 0x1, P2 ;  /* 0x00000002130f7211 */ /* 0x080fe400010f0eff */
[----:B------:R-:W-:Y:S01]  /*0680*/  LEA.HI.X.SX32 R19, R3, R2, 0x1, P1 ;  /* 0x0000000203137211 */ /* 0x000fe200008f0eff */
[----:B------:R1:W5:Y:S02]  /*0690*/  LDG.E.U16 R4, desc[UR20][R4.64] ;  /* 0x0000001404047981 */ /* 0x000364000c1e1500 */
[----:B------:R-:W1:Y:S01]  /*06a0*/  LDC.64 R2, c[0x0][0x3c0] ;  /* 0x0000f000ff027b82 */ /* 0x000e620000000a00 */
[----:B----4-:R-:W-:Y:S01]  /*06b0*/  LOP3.LUT R17, R0, 0xf, RZ, 0xc0, !PT ;  /* 0x0000000f00117812 */ /* 0x010fe200078ec0ff */
[----:B------:R4:W5:Y:S04]  /*06c0*/  LDG.E.U16 R14, desc[UR20][R14.64] ;  /* 0x000000140e0e7981 */ /* 0x000968000c1e1500 */
[----:B0-----:R-:W-:Y:S01]  /*06d0*/  IMAD R22, R17, UR4, RZ ;  /* 0x0000000411167c24 */ /* 0x001fe2000f8e02ff */
[----:B---3--:R-:W-:Y:S01]  /*06e0*/  SHF.R.U32.HI R8, RZ, 0x4, R0 ;  /* 0x00000004ff087819 */ /* 0x008fe20000011600 */
[----:B------:R4:W5:Y:S02]  /*06f0*/  LDG.E.U16 R18, desc[UR20][R18.64] ;  /* 0x0000001412127981 */ /* 0x000964000c1e1500 */
[----:B------:R-:W-:Y:S01]  /*0700*/  IMAD.SHL.U32 R23, R22, 0x2, RZ ;  /* 0x0000000216177824 */ /* 0x000fe200078e00ff */
[----:B------:R-:W-:Y:S01]  /*0710*/  SGXT.U32 R8, R8, 0x3 ;  /* 0x000000030808781a */ /* 0x000fe20000000000 */
[----:B------:R-:W-:-:S04]  /*0720*/  IMAD.HI R22, R22, 0x2, RZ ;  /* 0x0000000216167827 */ /* 0x000fc800078e02ff */
[----:B-1----:R-:W-:-:S04]  /*0730*/  IMAD R2, R2, UR7, RZ ;  /* 0x0000000702027c24 */ /* 0x002fc8000f8e02ff */
[C---:B------:R-:W-:Y:S02]  /*0740*/  IMAD.SHL.U32 R5, R2.reuse, 0x2, RZ ;  /* 0x0000000202057824 */ /* 0x040fe400078e00ff */
[----:B------:R-:W-:-:S03]  /*0750*/  IMAD.HI R2, R2, 0x2, RZ ;  /* 0x0000000202027827 */ /* 0x000fc600078e02ff */
[----:B--2---:R-:W-:Y:S01]  /*0760*/  IADD3 R23, P1, P2, R23, R20, R5 ;  /* 0x0000001417177210 */ /* 0x004fe20007a3e005 */
[----:B------:R-:W-:-:S03]  /*0770*/  IMAD R20, R8, R3, RZ ;  /* 0x0000000308147224 */ /* 0x000fc600078e02ff */
[----:B------:R-:W-:Y:S02]  /*0780*/  IADD3.X R21, PT, PT, R22, R21, R2, P1, P2 ;  /* 0x0000001516157210 */ /* 0x000fe40000fe4402 */
[----:B------:R-:W-:Y:S01]  /*0790*/  SHF.R.S32.HI R2, RZ, 0x6, R0 ;  /* 0x00000006ff027819 */ /* 0x000fe20000011400 */
[----:B------:R-:W-:Y:S01]  /*07a0*/  IMAD R5, R3, 0x8, R20 ;  /* 0x0000000803057824 */ /* 0x000fe200078e0214 */
[----:B------:R-:W-:Y:S02]  /*07b0*/  SHF.R.U32.HI R24, RZ, 0x5, R0 ;  /* 0x00000005ff187819 */ /* 0x000fe40000011600 */
[----:B------:R-:W-:Y:S02]  /*07c0*/  SHF.L.U32 R11, R11, 0x1, RZ ;  /* 0x000000010b0b7819 */ /* 0x000fe400000006ff */
[----:B------:R-:W-:Y:S02]  /*07d0*/  SGXT R2, R2, 0x1 ;  /* 0x000000010202781a */ /* 0x000fe40000000200 */
[----:B------:R-:W-:-:S02]  /*07e0*/  R2UR UR17, R24 ;  /* 0x00000000181172ca */ /* 0x000fc400000e0000 */
[-C--:B------:R-:W-:Y:S02]  /*07f0*/  LEA R22, P3, R5, R23.reuse, 0x1 ;  /* 0x0000001705167211 */ /* 0x080fe400078608ff */
[----:B------:R-:W-:Y:S02]  /*0800*/  LEA R24, P2, R20, R23, 0x1 ;  /* 0x0000001714187211 */ /* 0x000fe400078408ff */
[----:B------:R-:W-:Y:S02]  /*0810*/  LOP3.LUT R2, R11, 0x90, R2, 0x78, !PT ;  /* 0x000000900b027812 */ /* 0x000fe400078e7802 */
[----:B------:R-:W-:Y:S02]  /*0820*/  R2UR UR24, R13 ;  /* 0x000000000d1872ca */ /* 0x000fe400000e0000 */
[----:B------:R-:W-:Y:S02]  /*0830*/  LEA.HI.X.SX32 R23, R5, R21, 0x1, P3 ;  /* 0x0000001505177211 */ /* 0x000fe400018f0eff */
[----:B------:R-:W-:-:S02]  /*0840*/  LOP3.LUT P1, RZ, R0, 0x7f, RZ, 0xc0, !PT ;  /* 0x0000007f00ff7812 */ /* 0x000fc4000782c0ff */
[----:B------:R-:W-:Y:S02]  /*0850*/  LEA.HI.X.SX32 R25, R20, R21, 0x1, P2 ;  /* 0x0000001514197211 */ /* 0x000fe400010f0eff */
[----:B------:R-:W-:Y:S01]  /*0860*/  LOP3.LUT R5, R2, 0x20, RZ, 0x3c, !PT ;  /* 0x0000002002057812 */ /* 0x000fe200078e3cff */
[----:B----4-:R-:W-:Y:S08]  /*0870*/  @P0 BRA `(.L_x_5) ;  /* 0x0000000000180947 */ /* 0x010ff00003800000 */
[----:B------:R-:W-:Y:S01]  /*0880*/  ELECT P2, URZ, PT ;  /* 0x0000000000ff782f */ /* 0x000fe20003840000 */
[----:B------:R-:W-:Y:S01]  /*0890*/  IMAD.MOV.U32 R11, RZ, RZ, 0x1 ;  /* 0x00000001ff0b7424 */ /* 0x000fe200078e00ff */
[----:B------:R-:W-:Y:S01]  /*08a0*/  UMOV UR4, 0x40 ;  /* 0x0000004000047882 */ /* 0x000fe20000000000 */
[----:B------:R-:W-:Y:S01]  /*08b0*/  UVIRTCOUNT.DEALLOC.SMPOOL 0x80 ;  /* 0x000000800000784c */ /* 0x000fe20000000000 */
[----:B------:R-:W-:-:S09]  /*08c0*/  ULEA UR4, UR6, UR4, 0x18 ;  /* 0x0000000406047291 */ /* 0x000fd2000f8ec0ff */
[----:B------:R0:W-:Y:S03]  /*08d0*/  @P2 STS.U8 [UR4], R11 ;  /* 0x0000000bff002988 */ /* 0x0001e60008000004 */
.L_x_5:
[----:B------:R-:W-:Y:S01]  /*08e0*/  USHF.L.U32 UR4, UR17, 0x15, URZ ;  /* 0x0000001511047899 */ /* 0x000fe200080006ff */
[----:B-----5:R1:W-:Y:S01]  /*08f0*/  STS.U16 [R2+UR10], R7 ;  /* 0x0000000702007988 */ /* 0x0203e2000800040a */
[C---:B0-----:R-:W-:Y:S01]  /*0900*/  LOP3.LUT R11, R2.reuse, 0x40, RZ, 0x3c, !PT ;  /* 0x00000040020b7812 */ /* 0x041fe200078e3cff */
[----:B------:R-:W-:Y:S01]  /*0910*/  VOTEU.ALL UP0, P1 ;  /* 0x0000000000ff7886 */ /* 0x000fe20000800000 */
[----:B------:R-:W-:Y:S01]  /*0920*/  ULOP3.LUT UR4, UR4, 0x600000, URZ, 0xc0, !UPT ;  /* 0x0060000004047892 */ /* 0x000fe2000f8ec0ff */
[----:B------:R0:W-:Y:S01]  /*0930*/  STS.U16 [R2+UR10+0x400], R9 ;  /* 0x0004000902007988 */ /* 0x0001e2000800040a */
[----:B------:R-:W-:Y:S01]  /*0940*/  UMOV UR6, 0x1 ;  /* 0x0000000100067882 */ /* 0x000fe20000000000 */
[----:B------:R-:W-:Y:S01]  /*0950*/  UIADD3 UR12, UPT, UPT, UR10, 0xe00, URZ ;  /* 0x00000e000a0c7890 */ /* 0x000fe2000fffe0ff */
[----:B------:R-:W-:Y:S01]  /*0960*/  PRMT R13, RZ, 0x7610, R13 ;  /* 0x00007610ff0d7816 */ /* 0x000fe2000000000d */
[----:B------:R-:W-:Y:S01]  /*0970*/  UIADD3 UR11, UPT, UPT, UR24, UR4, URZ ;  /* 0x00000004180b7290 */ /* 0x000fe2000fffe0ff */
[----:B------:R-:W-:Y:S01]  /*0980*/  STS.U16 [R5+UR10+0x100], R6 ;  /* 0x0001000605007988 */ /* 0x000fe2000800040a */
[----:B-1----:R-:W-:Y:S01]  /*0990*/  LOP3.LUT R7, R2, 0x60, RZ, 0x3c, !PT ;  /* 0x0000006002077812 */ /* 0x002fe200078e3cff */
[----:B------:R-:W-:Y:S01]  /*09a0*/  VOTEU.ALL UP2, P1 ;  /* 0x0000000000ff7886 */ /* 0x000fe20000840000 */
[----:B------:R-:W-:-:S04]  /*09b0*/  @!UP0 UIADD3 UR4, UPT, UPT, -UR6, 0x100000, URZ ;  /* 0x0010000006048890 */ /* 0x000fc8000fffe1ff */
[----:B------:R-:W-:Y:S02]  /*09c0*/  @!UP0 USHF.L.U32 UR5, UR4, 0xb, URZ ;  /* 0x0000000b04058899 */ /* 0x000fe400080006ff */
[----:B------:R-:W-:Y:S01]  /*09d0*/  @!UP0 USHF.L.U32 UR4, UR4, 0x1, URZ ;  /* 0x0000000104048899 */ /* 0x000fe200080006ff */
[----:B------:R1:W-:Y:S01]  /*09e0*/  STS.U16 [R5+UR10+0x500], R4 ;  /* 0x0005000405007988 */ /* 0x0003e2000800040a */
[----:B------:R-:W-:Y:S01]  /*09f0*/  UISETP.GT.AND UP1, UPT, UR13, URZ, UPT ;  /* 0x000000ff0d00728c */ /* 0x000fe2000bf24270 */
[----:B0-----:R-:W-:Y:S01]  /*0a00*/  PRMT R9, RZ, 0x7610, R9 ;  /* 0x00007610ff097816 */ /* 0x001fe20000000009 */
[----:B------:R-:W0:Y:S01]  /*0a10*/  LDCU.64 UR8, c[0x0][0x3d0] ;  /* 0x00007a00ff0877ac */ /* 0x000e220008000a00 */
[----:B------:R-:W-:Y:S03]  /*0a20*/  STS.U16 [R11+UR10+0x200], R10 ;  /* 0x0002000a0b007988 */ /* 0x000fe6000800040a */
[----:B------:R-:W-:Y:S01]  /*0a30*/  PLOP3.LUT P2, PT, PT, PT, UP1, 0x80, 0x8 ;  /* 0x000000000008781c */ /* 0x000fe20003f4f018 */
[----:B------:R2:W-:Y:S01]  /*0a40*/  STS.U16 [R11+UR10+0x600], R14 ;  /* 0x0006000e0b007988 */ /* 0x0005e2000800040a */
[----:B-1----:R-:W1:Y:S03]  /*0a50*/  LDC.64 R4, c[0x0][0x390] ;  /* 0x0000e400ff047b82 */ /* 0x002e660000000a00 */
[----:B------:R-:W-:Y:S04]  /*0a60*/  STS.U16 [R7+UR10+0x300], R16 ;  /* 0x0003001007007988 */ /* 0x000fe8000800040a */
[----:B------:R3:W-:Y:S01]  /*0a70*/  STS.U16 [R7+UR10+0x700], R18 ;  /* 0x0007001207007988 */ /* 0x0007e2000800040a */
[----:B--2---:R-:W2:Y:S01]  /*0a80*/  LDC R11, c[0x0][0x3d8] ;  /* 0x0000f600ff0b7b82 */ /* 0x004ea20000000800 */
[----:B------:R-:W-:Y:S01]  /*0a90*/  STTM.16dp32bit_t0_t15.x8 tmem[UR11], RZ ;  /* 0x000000ff000079ed */ /* 0x000fe2000898000b */
[----:B------:R-:W-:Y:S01]  /*0aa0*/  STTM.16dp32bit_t16_t31.x8 tmem[UR11+0x8], RZ ;  /* 0x000008ff000079ed */ /* 0x000fe200089a000b */
[----:B------:R-:W4:Y:S05]  /*0ab0*/  FENCE.VIEW.ASYNC.T ;  /* 0x00000000000073c6 */ /* 0x000f2a0000000200 */
[----:B----4-:R-:W-:Y:S06]  /*0ac0*/  BAR.SYNC.DEFER_BLOCKING 0x0 ;  /* 0x0000000000007b1d */ /* 0x010fec0000010000 */
[----:B------:R-:W4:Y:S02]  /*0ad0*/  FENCE.VIEW.ASYNC.S ;  /* 0x00000000000073c6 */ /* 0x000f240000000000 */
[----:B----4-:R4:W0:Y:S02]  /*0ae0*/  @!UP2 SYNCS.EXCH.64 URZ, [UR12], UR4 ;  /* 0x000000040cffa5b2 */ /* 0x0108240008000100 */
[----:B0-----:R-:W-:Y:S06]  /*0af0*/  BAR.SYNC.DEFER_BLOCKING 0x0 ;  /* 0x0000000000007b1d */ /* 0x001fec0000010000 */
[----:B------:R-:W4:Y:S04]  /*0b00*/  @P2 LDG.E.U16 R9, desc[UR20][R24.64] ;  /* 0x0000001418092981 */ /* 0x000f28000c1e1500 */
[----:B------:R-:W4:Y:S01]  /*0b10*/  @P2 LDG.E.U16 R13, desc[UR20][R22.64] ;  /* 0x00000014160d2981 */ /* 0x000f22000c1e1500 */
[----:B------:R-:W-:Y:S01]  /*0b20*/  UIMAD UR8, UR7, UR8, URZ ;  /* 0x00000008070872a4 */ /* 0x000fe2000f8e02ff */
[----:B------:R-:W-:Y:S01]  /*0b30*/  IMAD R17, R17, UR9, RZ ;  /* 0x0000000911117c24 */ /* 0x000fe2000f8e02ff */
[----:B------:R-:W-:Y:S01]  /*0b40*/  VOTEU.ALL UP3, P1 ;  /* 0x0000000000ff7886 */ /* 0x000fe20000860000 */
[----:B------:R-:W-:Y:S01]  /*0b50*/  UISETP.EQ.U32.AND UP2, UPT, UR17, URZ, UP1 ;  /* 0x000000ff1100728c */ /* 0x000fe20008f42070 */
[----:B--2---:R-:W-:Y:S01]  /*0b60*/  IMAD R8, R8, R11, RZ ;  /* 0x0000000b08087224 */ /* 0x004fe200078e02ff */
[----:B------:R-:W-:Y:S01]  /*0b70*/  USHF.L.U32 UR14, UR8, 0x1, URZ ;  /* 0x00000001080e7899 */ /* 0x000fe200080006ff */
[----:B---3--:R-:W-:Y:S01]  /*0b80*/  SHF.L.U32 R7, R17, 0x1, RZ ;  /* 0x0000000111077819 */ /* 0x008fe200000006ff */
[----:B----4-:R-:W-:Y:S01]  /*0b90*/  UIMAD.WIDE UR4, UR8, 0x2, URZ ;  /* 0x00000002080478a5 */ /* 0x010fe2000f8e02ff */
[----:B------:R-:W-:Y:S01]  /*0ba0*/  IMAD R6, R11, 0x8, R8 ;  /* 0x000000080b067824 */ /* 0x000fe200078e0208 */
[----:B------:R-:W-:Y:S01]  /*0bb0*/  PRMT R27, RZ, 0x7610, R27 ;  /* 0x00007610ff1b7816 */ /* 0x000fe2000000001b */
[----:B------:R-:W-:Y:S01]  /*0bc0*/  UMOV UR16, 0xc0004010 ;  /* 0xc000401000107882 */ /* 0x000fe20000000000 */
[----:B-1----:R-:W-:Y:S01]  /*0bd0*/  IADD3 R7, P3, P4, R7, UR14, R4 ;  /* 0x0000000e07077c10 */ /* 0x002fe2000fc7e004 */
[----:B------:R-:W-:Y:S01]  /*0be0*/  IMAD.HI R4, R17, 0x2, RZ ;  /* 0x0000000211047827 */ /* 0x000fe200078e02ff */
[----:B------:R-:W-:-:S04]  /*0bf0*/  @!UP0 UIADD3 UR14, UPT, UPT, -UR6, 0x100000, URZ ;  /* 0x00100000060e8890 */ /* 0x000fc8000fffe1ff */
[----:B------:R-:W-:Y:S02]  /*0c00*/  @!UP0 USHF.L.U32 UR15, UR14, 0xb, URZ ;  /* 0x0000000b0e0f8899 */ /* 0x000fe400080006ff */
[----:B------:R-:W-:Y:S02]  /*0c10*/  @!UP0 USHF.L.U32 UR14, UR14, 0x1, URZ ;  /* 0x000000010e0e8899 */ /* 0x000fe400080006ff */
[----:B------:R-:W-:Y:S01]  /*0c20*/  @!UP2 UIADD3 UR8, UPT, UPT, UR10, 0x800, URZ ;  /* 0x000008000a08a890 */ /* 0x000fe2000fffe0ff */
[----:B------:R-:W-:Y:S01]  /*0c30*/  PRMT R17, RZ, 0x7610, R17 ;  /* 0x00007610ff117816 */ /* 0x000fe20000000011 */
[----:B------:R-:W-:Y:S01]  /*0c40*/  UIADD3 UR25, UPT, UPT, UR24, 0x100000, URZ ;  /* 0x0010000018197890 */ /* 0x000fe2000fffe0ff */
[----:B------:R-:W-:Y:S01]  /*0c50*/  IADD3.X R5, PT, PT, R4, UR5, R5, P3, P4 ;  /* 0x0000000504057c10 */ /* 0x000fe20009fe8405 */
[----:B------:R-:W-:Y:S02]  /*0c60*/  @!UP2 USHF.R.U32.HI UR8, URZ, 0x4, UR8 ;  /* 0x00000004ff08a899 */ /* 0x000fe40008011608 */
[----:B------:R-:W-:-:S04]  /*0c70*/  @!UP0 UIADD3 UR4, UPT, UPT, -UR6, 0x100000, URZ ;  /* 0x0010000006048890 */ /* 0x000fc8000fffe1ff */
[----:B------:R-:W-:Y:S02]  /*0c80*/  @!UP0 USHF.L.U32 UR5, UR4, 0xb, URZ ;  /* 0x0000000b04058899 */ /* 0x000fe400080006ff */
[----:B------:R-:W-:Y:S02]  /*0c90*/  @!UP0 USHF.L.U32 UR4, UR4, 0x1, URZ ;  /* 0x0000000104048899 */ /* 0x000fe400080006ff */
[----:B------:R-:W-:Y:S01]  /*0ca0*/  UIADD3 UR6, UPT, UPT, UR10, 0xa00, URZ ;  /* 0x00000a000a067890 */ /* 0x000fe2000fffe0ff */
[-C--:B------:R-:W-:Y:S01]  /*0cb0*/  LEA R20, P3, R8, R7.reuse, 0x1 ;  /* 0x0000000708147211 */ /* 0x080fe200078608ff */
[----:B------:R-:W-:Y:S01]  /*0cc0*/  @!UP2 USGXT.U32 UR8, UR8, 0xe ;  /* 0x0000000e0808a89a */ /* 0x000fe20008000000 */
[----:B------:R-:W-:Y:S01]  /*0cd0*/  LEA R18, P4, R6, R7, 0x1 ;  /* 0x0000000706127211 */ /* 0x000fe200078808ff */
[----:B------:R0:W1:Y:S01]  /*0ce0*/  @!UP3 SYNCS.EXCH.64 URZ, [UR10+0xe08], UR14 ;  /* 0x000e080e0affb5b2 */ /* 0x0000620008000100 */
[----:B------:R-:W-:Y:S01]  /*0cf0*/  VOTEU.ALL UP3, P1 ;  /* 0x0000000000ff7886 */ /* 0x000fe20000860000 */
[----:B------:R-:W-:-:S02]  /*0d00*/  LEA.HI.X.SX32 R21, R8, R5, 0x1, P3 ;  /* 0x0000000508157211 */ /* 0x000fc400018f0eff */
[----:B------:R-:W-:Y:S01]  /*0d10*/  LEA.HI.X.SX32 R19, R6, R5, 0x1, P4 ;  /* 0x0000000506137211 */ /* 0x000fe200020f0eff */
[----:B------:R0:W-:Y:S04]  /*0d20*/  STS.U16 [R2+UR10+0x800], R9 ;  /* 0x0008000902007988 */ /* 0x0001e8000800040a */
[----:B------:R0:W-:Y:S01]  /*0d30*/  STS.U16 [R2+UR10+0x900], R13 ;  /* 0x0009000d02007988 */ /* 0x0001e2000800040a */
[----:B-1----:R1:W-:Y:S06]  /*0d40*/  MEMBAR.ALL.CTA ;  /* 0x0000000000007992 */ /* 0x0023ec0000008000 */
[----:B-1----:R-:W-:Y:S04]  /*0d50*/  FENCE.VIEW.ASYNC.S ;  /* 0x00000000000073c6 */ /* 0x002fe80000000000 */
[----:B------:R-:W1:Y:S02]  /*0d60*/  FENCE.VIEW.ASYNC.S ;  /* 0x00000000000073c6 */ /* 0x000e640000000000 */
[----:B-1----:R0:W1:Y:S02]  /*0d70*/  @!UP3 SYNCS.EXCH.64 URZ, [UR10+0xa00], UR4 ;  /* 0x000a00040affb5b2 */ /* 0x0020640008000100 */
[----:B-1----:R-:W-:Y:S06]  /*0d80*/  BAR.SYNC.DEFER_BLOCKING 0x0 ;  /* 0x0000000000007b1d */ /* 0x002fec0000010000 */
[----:B0-----:R-:W-:Y:S05]  /*0d90*/  BRA.U !UP2, `(.L_x_6) ;  /* 0x000000010a407547 */ /* 0x001fea000b800000 */
[----:B------:R-:W-:Y:S02]  /*0da0*/  UIADD3 UR4, UPT, UPT, UR10, 0x800, URZ ;  /* 0x000008000a047890 */ /* 0x000fe4000fffe0ff */
[----:B------:R-:W-:Y:S02]  /*0db0*/  USHF.R.U32.HI UR14, URZ, 0x4, UR10 ;  /* 0x00000004ff0e7899 */ /* 0x000fe4000801160a */
[----:B------:R-:W-:Y:S02]  /*0dc0*/  USHF.R.U32.HI UR4, URZ, 0x4, UR4 ;  /* 0x00000004ff047899 */ /* 0x000fe40008011604 */
[----:B------:R-:W-:Y:S02]  /*0dd0*/  USGXT.U32 UR14, UR14, 0xe ;  /* 0x0000000e0e0e789a */ /* 0x000fe40008000000 */
[----:B------:R-:W-:Y:S01]  /*0de0*/  USGXT.U32 UR8, UR4, 0xe ;  /* 0x0000000e0408789a */ /* 0x000fe20008000000 */
[----:B------:R-:W-:Y:S02]  /*0df0*/  UMOV UR5, URZ ;  /* 0x000000ff00057c82 */ /* 0x000fe40008000000 */
[----:B------:R-:W-:Y:S01]  /*0e00*/  UMOV UR4, UR6 ;  /* 0x0000000600047c82 */ /* 0x000fe20008000000 */
[----:B------:R-:W-:Y:S01]  /*0e10*/  UMOV UR22, 0x0 ;  /* 0x0000000000167882 */ /* 0x000fe20000000000 */
[----:B------:R-:W-:Y:S01]  /*0e20*/  UMOV UR18, UR4 ;  /* 0x0000000400127c82 */ /* 0x000fe20008000000 */
[----:B------:R-:W-:Y:S01]  /*0e30*/  UMOV UR23, 0x4048010 ;  /* 0x0404801000177882 */ /* 0x000fe20000000000 */
[----:B------:R-:W-:Y:S01]  /*0e40*/  UMOV UR15, 0x40004040 ;  /* 0x40004040000f7882 */ /* 0x000fe20000000000 */
[----:B------:R-:W-:Y:S01]  /*0e50*/  UMOV UR4, UR8 ;  /* 0x0000000800047c82 */ /* 0x000fe20008000000 */
[----:B------:R-:W-:-:S02]  /*0e60*/  UMOV UR5, UR16 ;  /* 0x0000001000057c82 */ /* 0x000fc40008000000 */
[----:B------:R0:W-:Y:S01]  /*0e70*/  UTCHMMA gdesc[UR14], gdesc[UR4], tmem[UR25], tmem[UR22], idesc[UR23], !UPT ;  /* 0x00ff16040e0075ea */ /* 0x0001e2000f800019 */
[----:B------:R0:W-:Y:S01]  /*0e80*/  UTCBAR [UR18], URZ ;  /* 0x000000ff120073e9 */ /* 0x0001e200080000ff */
[----:B------:R-:W-:Y:S01]  /*0e90*/  NOP ;  /* 0x0000000000007918 */ /* 0x000fe20000000000 */
.L_x_6:
[----:B------:R-:W-:Y:S05]  /*0ea0*/  BRA.U !UP1, `(.L_x_7) ;  /* 0x0000000109087547 */ /* 0x000fea000b800000 */
[----:B------:R-:W1:Y:S02]  /*0eb0*/  SYNCS.PHASECHK.TRANS64.TRYWAIT P3, [UR10+0xa00], RZ ;  /* 0x000a00ffff0075a7 */ /* 0x000e64000806110a */
[----:B-1----:R-:W-:Y:S05]  /*0ec0*/  @!P3 BRA `(.L_x_8) ;  /* 0x0000001c0094b947 */ /* 0x002fea0003800000 */
.L_x_7:
[----:B------:R-:W-:Y:S06]  /*0ed0*/  BAR.SYNC.DEFER_BLOCKING 0x0 ;  /* 0x0000000000007b1d */ /* 0x000fec0000010000 */
[----:B0-----:R-:W0:Y:S01]  /*0ee0*/  LDCU UR4, c[0x0][0x3a8] ;  /* 0x00007500ff0477ac */ /* 0x001e220008000800 */
[----:B------:R-:W-:Y:S01]  /*0ef0*/  LDTM.16dp32bit_t0_t15.x8 R4, tmem[UR11+0x100000] ;  /* 0x1000000b000479ee */ /* 0x000fe20008980000 */
[----:B------:R-:W0:Y:S01]  /*0f00*/  LDTM.16dp32bit_t16_t31.x8 R4, tmem[UR11+0x100008] ;  /* 0x1000080b000479ee */ /* 0x000e2200089a0000 */
[----:B------:R-:W1:Y:S01]  /*0f10*/  @!P1 SYNCS.CCTL.IV [UR10+0xa00] ;  /* 0x000a0000ff0099b1 */ /* 0x000e62000800000a */
[----:B------:R-:W-:Y:S01]  /*0f20*/  NOP ;  /* 0x0000000000007918 */ /* 0x000fe20000000000 */
[----:B------:R2:W5:Y:S04]  /*0f30*/  @P2 LDG.E.U16 R17, desc[UR20][R20.64] ;  /* 0x0000001414112981 */ /* 0x000568000c1e1500 */
[----:B------:R2:W5:Y:S01]  /*0f40*/  @P2 LDG.E.U16 R27, desc[UR20][R18.64] ;  /* 0x00000014121b2981 */ /* 0x000562000c1e1500 */
[----:B0-----:R-:W-:Y:S01]  /*0f50*/  FMUL R13, R4, UR4 ;  /* 0x00000004040d7c20 */ /* 0x001fe20008400000 */
[----:B------:R-:W-:Y:S01]  /*0f60*/  FMUL R14, R5, UR4 ;  /* 0x00000004050e7c20 */ /* 0x000fe20008400000 */
[----:B------:R-:W-:-:S05]  /*0f70*/  FMUL R15, R6, UR4 ;  /* 0x00000004060f7c20 */ /* 0x000fca0008400000 */
[----:B------:R-:W-:Y:S01]  /*0f80*/  FMNMX3 R15, R13, R14, R15, !PT ;  /* 0x0000000e0d0f7276 */ /* 0x000fe2000780000f */
[----:B------:R-:W-:Y:S01]  /*0f90*/  FMUL R13, R7, UR4 ;  /* 0x00000004070d7c20 */ /* 0x000fe20008400000 */
[----:B------:R-:W-:-:S05]  /*0fa0*/  FMUL R14, R8, UR4 ;  /* 0x00000004080e7c20 */ /* 0x000fca0008400000 */
[----:B------:R-:W-:Y:S01]  /*0fb0*/  FMNMX3 R15, R15, R13, R14, !PT ;  /* 0x0000000d0f0f7276 */ /* 0x000fe2000780000e */
[----:B------:R-:W-:Y:S01]  /*0fc0*/  FMUL R13, R9, UR4 ;  /* 0x00000004090d7c20 */ /* 0x000fe20008400000 */
[----:B------:R-:W-:-:S05]  /*0fd0*/  FMUL R14, R10, UR4 ;  /* 0x000000040a0e7c20 */ /* 0x000fca0008400000 */
[----:B------:R-:W-:Y:S01]  /*0fe0*/  FMNMX3 R14, R15, R13, R14, !PT ;  /* 0x0000000d0f0e7276 */ /* 0x000fe2000780000e */
[----:B------:R-:W-:-:S05]  /*0ff0*/  FMUL R13, R11, UR4 ;  /* 0x000000040b0d7c20 */ /* 0x000fca0008400000 */
[----:B------:R-:W-:-:S05]  /*1000*/  FMNMX R14, R13, R14, !PT ;  /* 0x0000000e0d0e7209 */ /* 0x000fca0007800000 */
[----:B------:R-:W0:Y:S02]  /*1010*/  SHFL.BFLY PT, R13, R14, 0x10, 0x1f ;  /* 0x0e001f000e0d7f89 */ /* 0x000e2400000e0000 */
[----:B0-----:R-:W-:-:S05]  /*1020*/  FMNMX3 R13, R14, -INF , R13, !PT ;  /* 0xff8000000e0d7876 */ /* 0x001fca000780000d */
[--C-:B------:R-:W-:Y:S01]  /*1030*/  FFMA R4, R4, UR4, -R13.reuse ;  /* 0x0000000404047c23 */ /* 0x100fe2000800080d */
[--C-:B------:R-:W-:Y:S01]  /*1040*/  FFMA R5, R5, UR4, -R13.reuse ;  /* 0x0000000405057c23 */ /* 0x100fe2000800080d */
[--C-:B------:R-:W-:Y:S01]  /*1050*/  FFMA R6, R6, UR4, -R13.reuse ;  /* 0x0000000406067c23 */ /* 0x100fe2000800080d */
[--C-:B------:R-:W-:Y:S01]  /*1060*/  FFMA R7, R7, UR4, -R13.reuse ;  /* 0x0000000407077c23 */ /* 0x100fe2000800080d */
[----:B------:R-:W-:Y:S01]  /*1070*/  FMUL R4, R4, 1.4426950216293334961 ;  /* 0x3fb8aa3b04047820 */ /* 0x000fe20000400000 */
[----:B------:R-:W-:Y:S01]  /*1080*/  FMUL R5, R5, 1.4426950216293334961 ;  /* 0x3fb8aa3b05057820 */ /* 0x000fe20000400000 */
[----:B------:R-:W-:Y:S01]  /*1090*/  FMUL R6, R6, 1.4426950216293334961 ;  /* 0x3fb8aa3b06067820 */ /* 0x000fe20000400000 */
[----:B------:R-:W-:Y:S01]  /*10a0*/  FMUL R7, R7, 1.4426950216293334961 ;  /* 0x3fb8aa3b07077820 */ /* 0x000fe20000400000 */
[--C-:B------:R-:W-:Y:S01]  /*10b0*/  FFMA R8, R8, UR4, -R13.reuse ;  /* 0x0000000408087c23 */ /* 0x100fe2000800080d */
[--C-:B------:R-:W-:Y:S01]  /*10c0*/  FFMA R9, R9, UR4, -R13.reuse ;  /* 0x0000000409097c23 */ /* 0x100fe2000800080d */
[----:B------:R-:W-:Y:S01]  /*10d0*/  MUFU.EX2 R4, R4 ;  /* 0x0000000400047308 */ /* 0x000fe20000000800 */
[--C-:B------:R-:W-:Y:S01]  /*10e0*/  FFMA R10, R10, UR4, -R13.reuse ;  /* 0x000000040a0a7c23 */ /* 0x100fe2000800080d */
[----:B------:R-:W-:Y:S01]  /*10f0*/  FMUL R8, R8, 1.4426950216293334961 ;  /* 0x3fb8aa3b08087820 */ /* 0x000fe20000400000 */
[----:B------:R-:W-:Y:S01]  /*1100*/  FMUL R9, R9, 1.4426950216293334961 ;  /* 0x3fb8aa3b09097820 */ /* 0x000fe20000400000 */
[----:B------:R-:W-:Y:S01]  /*1110*/  FFMA R11, R11, UR4, -R13 ;  /* 0x000000040b0b7c23 */ /* 0x000fe2000800080d */
[----:B------:R-:W-:-:S03]  /*1120*/  FMUL R10, R10, 1.4426950216293334961 ;  /* 0x3fb8aa3b0a0a7820 */ /* 0x000fc60000400000 */
[----:B------:R-:W0:Y:S01]  /*1130*/  MUFU.EX2 R5, R5 ;  /* 0x0000000500057308 */ /* 0x000e220000000800 */
[----:B------:R-:W-:-:S07]  /*1140*/  FMUL R11, R11, 1.4426950216293334961 ;  /* 0x3fb8aa3b0b0b7820 */ /* 0x000fce0000400000 */
[----:B------:R-:W3:Y:S08]  /*1150*/  MUFU.EX2 R6, R6 ;  /* 0x0000000600067308 */ /* 0x000ef00000000800 */
[----:B------:R-:W4:Y:S01]  /*1160*/  MUFU.EX2 R7, R7 ;  /* 0x0000000700077308 */ /* 0x000f220000000800 */
[----:B0-----:R-:W-:Y:S01]  /*1170*/  FADD R15, R4, R5 ;  /* 0x00000005040f7221 */ /* 0x001fe20000000000 */
[----:B------:R-:W-:-:S06]  /*1180*/  F2FP.F16.F32.PACK_AB R4, R5, R4 ;  /* 0x000000040504723e */ /* 0x000fcc00000000ff */
[----:B------:R-:W0:Y:S01]  /*1190*/  MUFU.EX2 R8, R8 ;  /* 0x0000000800087308 */ /* 0x000e220000000800 */
[----:B---3--:R-:W-:-:S07]  /*11a0*/  FADD R14, R6, R15 ;  /* 0x0000000f060e7221 */ /* 0x008fce0000000000 */
[----:B------:R-:W3:Y:S01]  /*11b0*/  MUFU.EX2 R9, R9 ;  /* 0x0000000900097308 */ /* 0x000ee20000000800 */
[C---:B----4-:R-:W-:Y:S01]  /*11c0*/  FADD R15, R7.reuse, R14 ;  /* 0x0000000e070f7221 */ /* 0x050fe20000000000 */
[----:B------:R-:W-:-:S06]  /*11d0*/  F2FP.F16.F32.PACK_AB R5, R7, R6 ;  /* 0x000000060705723e */ /* 0x000fcc00000000ff */
[----:B------:R-:W4:Y:S01]  /*11e0*/  MUFU.EX2 R10, R10 ;  /* 0x0000000a000a7308 */ /* 0x000f220000000800 */
[----:B0-----:R-:W-:-:S07]  /*11f0*/  FADD R14, R8, R15 ;  /* 0x0000000f080e7221 */ /* 0x001fce0000000000 */
[----:B------:R-:W0:Y:S01]  /*1200*/  MUFU.EX2 R11, R11 ;  /* 0x0000000b000b7308 */ /* 0x000e220000000800 */
[C---:B---3--:R-:W-:Y:S01]  /*1210*/  FADD R15, R9.reuse, R14 ;  /* 0x0000000e090f7221 */ /* 0x048fe20000000000 */
[----:B------:R-:W-:Y:S01]  /*1220*/  F2FP.F16.F32.PACK_AB R6, R9, R8 ;  /* 0x000000080906723e */ /* 0x000fe200000000ff */
[----:B------:R-:W-:Y:S02]  /*1230*/  FADD R8, -R13, -INF ;  /* 0xff8000000d087421 */ /* 0x000fe40000000100 */
[----:B----4-:R-:W-:-:S04]  /*1240*/  FADD R14, R10, R15 ;  /* 0x0000000f0a0e7221 */ /* 0x010fc80000000000 */
[C---:B0-----:R-:W-:Y:S01]  /*1250*/  FADD R15, R11.reuse, R14 ;  /* 0x0000000e0b0f7221 */ /* 0x041fe20000000000 */
[----:B------:R-:W-:-:S04]  /*1260*/  F2FP.F16.F32.PACK_AB R7, R11, R10 ;  /* 0x0000000a0b07723e */ /* 0x000fc800000000ff */
[----:B------:R2:W0:Y:S01]  /*1270*/  SHFL.BFLY PT, R14, R15, 0x10, 0x1f ;  /* 0x0e001f000f0e7f89 */ /* 0x00042200000e0000 */
[----:B-1----:R-:W-:Y:S05]  /*1280*/  BRA.U !UP1, `(.L_x_9) ;  /* 0x0000000109087547 */ /* 0x002fea000b800000 */
[----:B------:R1:W-:Y:S01]  /*1290*/  STTM.16dp32bit_t0_t15.x4 tmem[UR11+0x10], R4 ;  /* 0x00001004000079ed */ /* 0x0003e2000890000b */
[----:B------:R1:W-:Y:S02]  /*12a0*/  STTM.16dp32bit_t16_t31.x4 tmem[UR11+0x14], R4 ;  /* 0x00001404000079ed */ /* 0x0003e4000892000b */
.L_x_9:
[----:B-----5:R3:W-:Y:S01]  /*12b0*/  STS.U16 [R2+UR10+0x800], R17 ;  /* 0x0008001102007988 */ /* 0x0207e2000800040a */
[----:B------:R-:W-:Y:S01]  /*12c0*/  FMUL R16, R8, 1.4426950216293334961 ;  /* 0x3fb8aa3b08107820 */ /* 0x000fe20000400000 */
[----:B------:R-:W-:Y:S02]  /*12d0*/  UIADD3 UR13, UPT, UPT, UR13, -0x10, URZ ;  /* 0xfffffff00d0d7890 */ /* 0x000fe4000fffe0ff */
[----:B------:R3:W-:Y:S03]  /*12e0*/  STS.U16 [R2+UR10+0x900], R27 ;  /* 0x0009001b02007988 */ /* 0x0007e6000800040a */
[----:B------:R-:W4:Y:S01]  /*12f0*/  MUFU.EX2 R16, R16 ;  /* 0x0000001000107308 */ /* 0x000f220000000800 */
[----:B------:R-:W1:Y:S02]  /*1300*/  FENCE.VIEW.ASYNC.T ;  /* 0x00000000000073c6 */ /* 0x000e640000000200 */
[----:B-1----:R-:W-:Y:S06]  /*1310*/  BAR.SYNC.DEFER_BLOCKING 0x0 ;  /* 0x0000000000007b1d */ /* 0x002fec0000010000 */
[----:B------:R-:W1:Y:S01]  /*1320*/  LDTM.16dp32bit_t0_t15.x8 R4, tmem[UR11] ;  /* 0x0000000b000479ee */ /* 0x000e620008980000 */
[----:B------:R-:W2:Y:S01]  /*1330*/  LDTM.16dp32bit_t16_t31.x8 R4, tmem[UR11+0x8] ;  /* 0x0000080b000479ee */ /* 0x000ea200089a0000 */
[----:B------:R-:W-:Y:S01]  /*1340*/  NOP ;  /* 0x0000000000007918 */ /* 0x000fe20000000000 */
[----:B---3--:R-:W-:Y:S05]  /*1350*/  BRA.U !UP1, `(.L_x_10) ;  /* 0x0000000109287547 */ /* 0x008fea000b800000 */
[C---:B-12-4-:R-:W-:Y:S01]  /*1360*/  FMUL R4, R16.reuse, R4 ;  /* 0x0000000410047220 */ /* 0x056fe20000400000 */
[C---:B------:R-:W-:Y:S01]  /*1370*/  FMUL R5, R16.reuse, R5 ;  /* 0x0000000510057220 */ /* 0x040fe20000400000 */
[C---:B------:R-:W-:Y:S01]  /*1380*/  FMUL R6, R16.reuse, R6 ;  /* 0x0000000610067220 */ /* 0x040fe20000400000 */
[C---:B------:R-:W-:Y:S01]  /*1390*/  FMUL R7, R16.reuse, R7 ;  /* 0x0000000710077220 */ /* 0x040fe20000400000 */
[C---:B------:R-:W-:Y:S01]  /*13a0*/  FMUL R8, R16.reuse, R8 ;  /* 0x0000000810087220 */ /* 0x040fe20000400000 */
[C---:B------:R-:W-:Y:S01]  /*13b0*/  FMUL R9, R16.reuse, R9 ;  /* 0x0000000910097220 */ /* 0x040fe20000400000 */
[C---:B------:R-:W-:Y:S01]  /*13c0*/  FMUL R10, R16.reuse, R10 ;  /* 0x0000000a100a7220 */ /* 0x040fe20000400000 */
[----:B------:R-:W-:-:S04]  /*13d0*/  FMUL R11, R16, R11 ;  /* 0x0000000b100b7220 */ /* 0x000fc80000400000 */
[----:B------:R3:W-:Y:S01]  /*13e0*/  STTM.16dp32bit_t0_t15.x8 tmem[UR11], R4 ;  /* 0x00000004000079ed */ /* 0x0007e2000898000b */
[----:B------:R3:W-:Y:S02]  /*13f0*/  STTM.16dp32bit_t16_t31.x8 tmem[UR11+0x8], R4 ;  /* 0x00000804000079ed */ /* 0x0007e400089a000b */
.L_x_10:
[----:B--2---:R-:W2:Y:S02]  /*1400*/  FENCE.VIEW.ASYNC.T ;  /* 0x00000000000073c6 */ /* 0x004ea40000000200 */
[----:B--2---:R-:W-:Y:S01]  /*1410*/  BAR.SYNC.DEFER_BLOCKING 0x0 ;  /* 0x0000000000007b1d */ /* 0x004fe20000010000 */
[----:B0-----:R-:W-:Y:S01]  /*1420*/  FADD R15, R15, R14 ;  /* 0x0000000e0f0f7221 */ /* 0x001fe20000000000 */
[----:B------:R-:W-:Y:S02]  /*1430*/  UISETP.GE.AND UP1, UPT, UR13, 0x1, UPT ;  /* 0x000000010d00788c */ /* 0x000fe4000bf26270 */
[----:B------:R-:W-:Y:S01]  /*1440*/  UIADD3 UR26, UPT, UPT, UR24, 0x10, URZ ;  /* 0x00000010181a7890 */ /* 0x000fe2000fffe0ff */
[----:B----4-:R-:W-:Y:S01]  /*1450*/  FADD R15, R16, R15 ;  /* 0x0000000f100f7221 */ /* 0x010fe20000000000 */
[----:B------:R-:W-:Y:S01]  /*1460*/  UMOV UR14, UR8 ;  /* 0x00000008000e7c82 */ /* 0x000fe20008000000 */
[----:B------:R-:W-:Y:S01]  /*1470*/  UMOV UR15, UR16 ;  /* 0x00000010000f7c82 */ /* 0x000fe20008000000 */
[----:B------:R0:W-:Y:S06]  /*1480*/  MEMBAR.ALL.CTA ;  /* 0x0000000000007992 */ /* 0x0001ec0000008000 */
[----:B0-----:R-:W0:Y:S02]  /*1490*/  FENCE.VIEW.ASYNC.S ;  /* 0x00000000000073c6 */ /* 0x001e240000000000 */
[----:B0-----:R-:W-:Y:S06]  /*14a0*/  BAR.SYNC.DEFER_BLOCKING 0x0 ;  /* 0x0000000000007b1d */ /* 0x001fec0000010000 */
[----:B------:R-:W-:Y:S05]  /*14b0*/  BRA.U !UP2, `(.L_x_11) ;  /* 0x000000010a207547 */ /* 0x000fea000b800000 */
[----:B------:R-:W-:Y:S01]  /*14c0*/  UMOV UR4, UR12 ;  /* 0x0000000c00047c82 */ /* 0x000fe20008000000 */
[----:B------:R-:W-:Y:S01]  /*14d0*/  UMOV UR5, URZ ;  /* 0x000000ff00057c82 */ /* 0x000fe20008000000 */
[----:B------:R-:W-:Y:S01]  /*14e0*/  UMOV UR18, 0x0 ;  /* 0x0000000000127882 */ /* 0x000fe20000000000 */
[----:B------:R-:W-:Y:S01]  /*14f0*/  UMOV UR19, 0x4040010 ;  /* 0x0404001000137882 */ /* 0x000fe20000000000 */
[----:B------:R-:W-:Y:S01]  /*1500*/  UMOV UR4, UR4 ;  /* 0x0000000400047c82 */ /* 0x000fe20008000000 */
[----:B------:R0:W-:Y:S01]  /*1510*/  UTCHMMA tmem[UR26], gdesc[UR14], tmem[UR24], tmem[UR18], idesc[UR19], UPT ;  /* 0x00ff120e1a0079ea */ /* 0x0001e2000b800018 */
[----:B------:R0:W-:Y:S01]  /*1520*/  UTCBAR [UR4], URZ ;  /* 0x000000ff040073e9 */ /* 0x0001e200080000ff */
[----:B------:R-:W-:Y:S02]  /*1530*/  NOP ;  /* 0x0000000000007918 */ /* 0x000fe40000000000 */
.L_x_11:
[----:B------:R-:W-:Y:S01]  /*1540*/  FSEL R13, R13, -INF , P2 ;  /* 0xff8000000d0d7808 */ /* 0x000fe20001000000 */
[----:B0-----:R-:W-:Y:S01]  /*1550*/  UMOV UR4, URZ ;  /* 0x000000ff00047c82 */ /* 0x001fe20008000000 */
[----:B------:R-:W-:Y:S01]  /*1560*/  FSEL R14, R15, 1, P2 ;  /* 0x3f8000000f0e7808 */ /* 0x000fe20001000000 */
[----:B------:R-:W-:Y:S06]  /*1570*/  BRA.U !UP1, `(.L_x_12) ;  /* 0x0000000909947547 */ /* 0x000fec000b800000 */
[----:B------:R-:W-:Y:S01]  /*1580*/  USHF.L.U32 UR22, UR9, 0x4, URZ ;  /* 0x0000000409167899 */ /* 0x000fe200080006ff */
[----:B------:R-:W-:Y:S01]  /*1590*/  IMAD.SHL.U32 R16, R3, 0x10, RZ ;  /* 0x0000001003107824 */ /* 0x000fe200078e00ff */
[----:B------:R-:W-:Y:S01]  /*15a0*/  UIADD3 UR4, UPT, UPT, UR10, 0xc00, URZ ;  /* 0x00000c000a047890 */ /* 0x000fe2000fffe0ff */
[----:B------:R-:W-:Y:S01]  /*15b0*/  MOV R26, R13 ;  /* 0x0000000d001a7202 */ /* 0x000fe20000000f00 */
[----:B------:R-:W-:Y:S01]  /*15c0*/  USHF.R.U32.HI UR16, URZ, 0x4, UR10 ;  /* 0x00000004ff107899 */ /* 0x000fe2000801160a */
[----:B------:R-:W-:Y:S01]  /*15d0*/  IMAD.MOV.U32 R17, RZ, RZ, RZ ;  /* 0x000000ffff117224 */ /* 0x000fe200078e00ff */
[----:B------:R-:W-:Y:S01]  /*15e0*/  USHF.R.U32.HI UR18, URZ, 0x4, UR6 ;  /* 0x00000004ff127899 */ /* 0x000fe20008011606 */
[----:B------:R-:W-:Y:S01]  /*15f0*/  IMAD.MOV.U32 R15, RZ, RZ, R16 ;  /* 0x000000ffff0f7224 */ /* 0x000fe200078e0010 */
[----:B------:R-:W-:Y:S01]  /*1600*/  USHF.R.U32.HI UR4, URZ, 0x4, UR4 ;  /* 0x00000004ff047899 */ /* 0x000fe20008011604 */
[----:B------:R-:W-:Y:S01]  /*1610*/  MOV R3, UR22 ;  /* 0x0000001600037c02 */ /* 0x000fe20008000f00 */
[----:B------:R-:W-:Y:S01]  /*1620*/  UISETP.NE.U32.AND UP1, UPT, UR17, URZ, UPT ;  /* 0x000000ff1100728c */ /* 0x000fe2000bf25070 */
[----:B------:R-:W0:Y:S01]  /*1630*/  LDCU UR27, c[0x0][0x3a8] ;  /* 0x00007500ff1b77ac */ /* 0x000e220008000800 */
[----:B------:R-:W-:-:S02]  /*1640*/  USGXT.U32 UR16, UR16, 0xe ;  /* 0x0000000e1010789a */ /* 0x000fc40008000000 */
[----:B------:R-:W-:Y:S02]  /*1650*/  USGXT.U32 UR18, UR18, 0xe ;  /* 0x0000000e1212789a */ /* 0x000fe40008000000 */
[----:B------:R-:W-:Y:S01]  /*1660*/  USGXT.U32 UR19, UR4, 0xe ;  /* 0x0000000e0413789a */ /* 0x000fe20008000000 */
[----:B------:R-:W-:Y:S01]  /*1670*/  UMOV UR23, 0x1 ;  /* 0x0000000100177882 */ /* 0x000fe20000000000 */
[----:B------:R-:W-:Y:S01]  /*1680*/  UMOV UR5, URZ ;  /* 0x000000ff00057c82 */ /* 0x000fe20008000000 */
[----:B------:R-:W-:-:S09]  /*1690*/  UMOV UR6, URZ ;  /* 0x000000ff00067c82 */ /* 0x000fd20008000000 */
.L_x_17:
[----:B-1-3--:R-:W-:-:S04]  /*16a0*/  IMAD.WIDE R6, R15, 0x2, R24 ;  /* 0x000000020f067825 */ /* 0x00afc800078e0218 */
[----:B------:R-:W-:Y:S02]  /*16b0*/  IMAD.WIDE R4, R15, 0x2, R22 ;  /* 0x000000020f047825 */ /* 0x000fe400078e0216 */
[----:B------:R-:W2:Y:S04]  /*16c0*/  LDG.E.U16 R7, desc[UR20][R6.64] ;  /* 0x0000001406077981 */ /* 0x000ea8000c1e1500 */
[----:B------:R-:W3:Y:S01]  /*16d0*/  LDG.E.U16 R5, desc[UR20][R4.64] ;  /* 0x0000001404057981 */ /* 0x000ee2000c1e1500 */
[----:B------:R-:W-:Y:S01]  /*16e0*/  UMOV UR8, 0x1 ;  /* 0x0000000100087882 */ /* 0x000fe20000000000 */
[----:B------:R-:W-:Y:S01]  /*16f0*/  VOTEU.ALL UP2, P1 ;  /* 0x0000000000ff7886 */ /* 0x000fe20000840000 */
[----:B------:R-:W-:-:S04]  /*1700*/  @!UP0 UIADD3 UR8, UPT, UPT, -UR8, 0x100000, URZ ;  /* 0x0010000008088890 */ /* 0x000fc8000fffe1ff */
[----:B------:R-:W-:Y:S02]  /*1710*/  @!UP0 USHF.L.U32 UR9, UR8, 0xb, URZ ;  /* 0x0000000b08098899 */ /* 0x000fe400080006ff */
[----:B------:R-:W-:Y:S01]  /*1720*/  @!UP0 USHF.L.U32 UR8, UR8, 0x1, URZ ;  /* 0x0000000108088899 */ /* 0x000fe200080006ff */
[----:B--2---:R1:W-:Y:S04]  /*1730*/  STS.U16 [R2+UR10+0xa00], R7 ;  /* 0x000a000702007988 */ /* 0x0043e8000800040a */
[----:B---3--:R1:W-:Y:S01]  /*1740*/  STS.U16 [R2+UR10+0xb00], R5 ;  /* 0x000b000502007988 */ /* 0x0083e2000800040a */
[----:B------:R2:W-:Y:S06]  /*1750*/  MEMBAR.ALL.CTA ;  /* 0x0000000000007992 */ /* 0x0005ec0000008000 */
[----:B--2---:R-:W-:Y:S04]  /*1760*/  FENCE.VIEW.ASYNC.S ;  /* 0x00000000000073c6 */ /* 0x004fe80000000000 */
[----:B------:R-:W2:Y:S02]  /*1770*/  FENCE.VIEW.ASYNC.S ;  /* 0x00000000000073c6 */ /* 0x000ea40000000000 */
[----:B--2---:R1:W2:Y:S02]  /*1780*/  @!UP2 SYNCS.EXCH.64 URZ, [UR10+0xe10], UR8 ;  /* 0x000e10080affa5b2 */ /* 0x0042a40008000100 */
[----:B--2---:R-:W-:Y:S06]  /*1790*/  BAR.SYNC.DEFER_BLOCKING 0x0 ;  /* 0x0000000000007b1d */ /* 0x004fec0000010000 */
[----:B-1----:R-:W-:Y:S05]  /*17a0*/  BRA.U UP1, `(.L_x_13) ;  /* 0x00000001012c7547 */ /* 0x002fea000b800000 */
[----:B------:R-:W-:Y:S01]  /*17b0*/  UIADD3 UR8, UPT, UPT, UR10, 0xe10, URZ ;  /* 0x00000e100a087890 */ /* 0x000fe2000fffe0ff */
[----:B------:R-:W-:Y:S01]  /*17c0*/  UMOV UR9, URZ ;  /* 0x000000ff00097c82 */ /* 0x000fe20008000000 */
[----:B------:R-:W-:Y:S01]  /*17d0*/  UMOV UR17, 0x40004040 ;  /* 0x4000404000117882 */ /* 0x000fe20000000000 */
[----:B------:R-:W-:Y:S01]  /*17e0*/  UMOV UR14, UR18 ;  /* 0x00000012000e7c82 */ /* 0x000fe20008000000 */
[----:B------:R-:W-:Y:S01]  /*17f0*/  UMOV UR15, 0xc0004010 ;  /* 0xc0004010000f7882 */ /* 0x000fe20000000000 */
[----:B------:R-:W-:Y:S01]  /*1800*/  UMOV UR28, 0x0 ;  /* 0x00000000001c7882 */ /* 0x000fe20000000000 */
[----:B------:R-:W-:Y:S01]  /*1810*/  UMOV UR29, 0x4048010 ;  /* 0x04048010001d7882 */ /* 0x000fe20000000000 */
[----:B------:R-:W-:Y:S01]  /*1820*/  UMOV UR8, UR8 ;  /* 0x0000000800087c82 */ /* 0x000fe20008000000 */
[----:B------:R1:W-:Y:S01]  /*1830*/  UTCHMMA gdesc[UR16], gdesc[UR14], tmem[UR25], tmem[UR28], idesc[UR29], !UPT ;  /* 0x00ff1c0e100075ea */ /* 0x0003e2000f800019 */
[----:B------:R1:W-:Y:S01]  /*1840*/  UTCBAR [UR8], URZ ;  /* 0x000000ff080073e9 */ /* 0x0003e200080000ff */
[----:B------:R-:W-:-:S02]  /*1850*/  NOP ;  /* 0x0000000000007918 */ /* 0x000fc40000000000 */
.L_x_13:
[----:B------:R-:W2:Y:S02]  /*1860*/  SYNCS.PHASECHK.TRANS64.TRYWAIT P2, [UR10+0xe10], RZ ;  /* 0x000e10ffff0075a7 */ /* 0x000ea4000804110a */
[----:B--2---:R-:W-:Y:S05]  /*1870*/  @!P2 BRA `(.L_x_14) ;  /* 0x000000140034a947 */ /* 0x004fea0003800000 */
.L_x_23:
[----:B------:R-:W-:Y:S06]  /*1880*/  BAR.SYNC.DEFER_BLOCKING 0x0 ;  /* 0x0000000000007b1d */ /* 0x000fec0000010000 */
[----:B------:R-:W-:Y:S01]  /*1890*/  LDTM.16dp32bit_t0_t15.x8 R4, tmem[UR11+0x100000] ;  /* 0x1000000b000479ee */ /* 0x000fe20008980000 */
[----:B------:R-:W2:Y:S01]  /*18a0*/  LDTM.16dp32bit_t16_t31.x8 R4, tmem[UR11+0x100008] ;  /* 0x1000080b000479ee */ /* 0x000ea200089a0000 */
[----:B------:R-:W3:Y:S01]  /*18b0*/  @!P1 SYNCS.CCTL.IV [UR10+0xe10] ;  /* 0x000e1000ff0099b1 */ /* 0x000ee2000800000a */
[----:B------:R-:W-:Y:S01]  /*18c0*/  NOP ;  /* 0x0000000000007918 */ /* 0x000fe20000000000 */
[----:B0-2---:R-:W-:Y:S01]  /*18d0*/  FMUL R13, R4, UR27 ;  /* 0x0000001b040d7c20 */ /* 0x005fe20008400000 */
        /* <DEDUP_REMOVED lines=12> */
[----:B0-----:R-:W-:-:S05]  /*19a0*/  FMNMX3 R13, R27, R13, R26, !PT ;  /* 0x0000000d1b0d7276 */ /* 0x001fca000780001a */
[--C-:B------:R-:W-:Y:S01]  /*19b0*/  FFMA R5, R5, UR27, -R13.reuse ;  /* 0x0000001b05057c23 */ /* 0x100fe2000800080d */
[--C-:B------:R-:W-:Y:S01]  /*19c0*/  FFMA R4, R4, UR27, -R13.reuse ;  /* 0x0000001b04047c23 */ /* 0x100fe2000800080d */
[--C-:B------:R-:W-:Y:S01]  /*19d0*/  FFMA R7, R7, UR27, -R13.reuse ;  /* 0x0000001b07077c23 */ /* 0x100fe2000800080d */
[--C-:B------:R-:W-:Y:S01]  /*19e0*/  FFMA R9, R9, UR27, -R13.reuse ;  /* 0x0000001b09097c23 */ /* 0x100fe2000800080d */
[----:B------:R-:W-:Y:S01]  /*19f0*/  FMUL R28, R5, 1.4426950216293334961 ;  /* 0x3fb8aa3b051c7820 */ /* 0x000fe20000400000 */
[----:B------:R-:W-:Y:S01]  /*1a00*/  FMUL R4, R4, 1.4426950216293334961 ;  /* 0x3fb8aa3b04047820 */ /* 0x000fe20000400000 */
[--C-:B------:R-:W-:Y:S01]  /*1a10*/  FFMA R5, R6, UR27, -R13.reuse ;  /* 0x0000001b06057c23 */ /* 0x100fe2000800080d */
[----:B------:R-:W-:Y:S01]  /*1a20*/  FMUL R29, R7, 1.4426950216293334961 ;  /* 0x3fb8aa3b071d7820 */ /* 0x000fe20000400000 */
[----:B------:R-:W-:Y:S01]  /*1a30*/  MUFU.EX2 R6, R28 ;  /* 0x0000001c00067308 */ /* 0x000fe20000000800 */
[--C-:B------:R-:W-:Y:S01]  /*1a40*/  FFMA R7, R8, UR27, -R13.reuse ;  /* 0x0000001b08077c23 */ /* 0x100fe2000800080d */
[----:B------:R-:W-:Y:S01]  /*1a50*/  FMUL R5, R5, 1.4426950216293334961 ;  /* 0x3fb8aa3b05057820 */ /* 0x000fe20000400000 */
[----:B------:R-:W-:Y:S01]  /*1a60*/  FMUL R27, R9, 1.4426950216293334961 ;  /* 0x3fb8aa3b091b7820 */ /* 0x000fe20000400000 */
[--C-:B------:R-:W-:Y:S01]  /*1a70*/  FFMA R10, R10, UR27, -R13.reuse ;  /* 0x0000001b0a0a7c23 */ /* 0x100fe2000800080d */
[----:B------:R-:W-:Y:S01]  /*1a80*/  FMUL R7, R7, 1.4426950216293334961 ;  /* 0x3fb8aa3b07077820 */ /* 0x000fe20000400000 */
[----:B------:R-:W-:-:S02]  /*1a90*/  FFMA R11, R11, UR27, -R13 ;  /* 0x0000001b0b0b7c23 */ /* 0x000fc4000800080d */
[----:B------:R-:W0:Y:S01]  /*1aa0*/  MUFU.EX2 R4, R4 ;  /* 0x0000000400047308 */ /* 0x000e220000000800 */
[----:B------:R-:W-:Y:S01]  /*1ab0*/  FMUL R9, R10, 1.4426950216293334961 ;  /* 0x3fb8aa3b0a097820 */ /* 0x000fe20000400000 */
[----:B------:R-:W-:-:S06]  /*1ac0*/  FMUL R10, R11, 1.4426950216293334961 ;  /* 0x3fb8aa3b0b0a7820 */ /* 0x000fcc0000400000 */
[----:B------:R-:W2:Y:S08]  /*1ad0*/  MUFU.EX2 R5, R5 ;  /* 0x0000000500057308 */ /* 0x000eb00000000800 */
[----:B------:R-:W4:Y:S01]  /*1ae0*/  MUFU.EX2 R8, R29 ;  /* 0x0000001d00087308 */ /* 0x000f220000000800 */
[----:B0-----:R-:W-:Y:S01]  /*1af0*/  FADD R28, R4, R6 ;  /* 0x00000006041c7221 */ /* 0x001fe20000000000 */
[----:B------:R-:W-:-:S06]  /*1b00*/  F2FP.F16.F32.PACK_AB R4, R6, R4 ;  /* 0x000000040604723e */ /* 0x000fcc00000000ff */
[----:B------:R-:W0:Y:S01]  /*1b10*/  MUFU.EX2 R7, R7 ;  /* 0x0000000700077308 */ /* 0x000e220000000800 */
[----:B--2---:R-:W-:-:S07]  /*1b20*/  FADD R11, R5, R28 ;  /* 0x0000001c050b7221 */ /* 0x004fce0000000000 */
[----:B------:R-:W2:Y:S01]  /*1b30*/  MUFU.EX2 R27, R27 ;  /* 0x0000001b001b7308 */ /* 0x000ea20000000800 */
[----:B----4-:R-:W-:Y:S01]  /*1b40*/  FADD R28, R8, R11 ;  /* 0x0000000b081c7221 */ /* 0x010fe20000000000 */
[----:B------:R-:W-:-:S04]  /*1b50*/  IMAD.U32 R11, R17, -0x80000000, RZ ;  /* 0x80000000110b7824 */ /* 0x000fc800078e00ff */
[----:B---3--:R-:W3:Y:S02]  /*1b60*/  SYNCS.PHASECHK.TRANS64.TRYWAIT P2, [UR12], R11 ;  /* 0x0000000bff0075a7 */ /* 0x008ee4000804110c */
[----:B------:R-:W4:Y:S01]  /*1b70*/  MUFU.EX2 R9, R9 ;  /* 0x0000000900097308 */ /* 0x000f220000000800 */
[----:B0-----:R-:W-:-:S07]  /*1b80*/  FADD R28, R7, R28 ;  /* 0x0000001c071c7221 */ /* 0x001fce0000000000 */
[----:B------:R-:W0:Y:S01]  /*1b90*/  MUFU.EX2 R10, R10 ;  /* 0x0000000a000a7308 */ /* 0x000e220000000800 */
[----:B--2---:R-:W-:-:S04]  /*1ba0*/  FADD R28, R27, R28 ;  /* 0x0000001c1b1c7221 */ /* 0x004fc80000000000 */
[----:B----4-:R-:W-:-:S04]  /*1bb0*/  FADD R17, R9, R28 ;  /* 0x0000001c09117221 */ /* 0x010fc80000000000 */
[----:B0-----:R-:W-:-:S05]  /*1bc0*/  FADD R28, R10, R17 ;  /* 0x000000110a1c7221 */ /* 0x001fca0000000000 */
[----:B------:R-:W0:Y:S02]  /*1bd0*/  SHFL.BFLY PT, R17, R28, 0x10, 0x1f ;  /* 0x0e001f001c117f89 */ /* 0x000e2400000e0000 */
[----:B0-----:R-:W-:Y:S01]  /*1be0*/  FADD R17, R28, R17 ;  /* 0x000000111c117221 */ /* 0x001fe20000000000 */
[----:B---3--:R-:W-:Y:S06]  /*1bf0*/  @!P2 BRA `(.L_x_15) ;  /* 0x000000100060a947 */ /* 0x008fec0003800000 */
.L_x_24:
[----:B------:R-:W-:Y:S01]  /*1c00*/  IMAD.WIDE R28, R3, 0x2, R20 ;  /* 0x00000002031c7825 */ /* 0x000fe200078e0214 */
[----:B------:R-:W-:-:S04]  /*1c10*/  F2FP.F16.F32.PACK_AB R5, R8, R5 ;  /* 0x000000050805723e */ /* 0x000fc800000000ff */
[----:B------:R0:W2:Y:S02]  /*1c20*/  LDG.E.U16 R11, desc[UR20][R28.64] ;  /* 0x000000141c0b7981 */ /* 0x0000a4000c1e1500 */
[----:B0-----:R-:W-:-:S06]  /*1c30*/  IMAD.WIDE R28, R3, 0x2, R18 ;  /* 0x00000002031c7825 */ /* 0x001fcc00078e0212 */
[----:B------:R-:W3:Y:S01]  /*1c40*/  LDG.E.U16 R29, desc[UR20][R28.64] ;  /* 0x000000141c1d7981 */ /* 0x000ee2000c1e1500 */
[----:B------:R-:W-:Y:S01]  /*1c50*/  F2FP.F16.F32.PACK_AB R6, R27, R7 ;  /* 0x000000071b06723e */ /* 0x000fe200000000ff */
[----:B------:R-:W-:Y:S01]  /*1c60*/  FADD R26, -R13, R26 ;  /* 0x0000001a0d1a7221 */ /* 0x000fe20000000100 */
[----:B------:R-:W-:Y:S01]  /*1c70*/  F2FP.F16.F32.PACK_AB R7, R10, R9 ;  /* 0x000000090a07723e */ /* 0x000fe200000000ff */
[----:B------:R-:W-:Y:S02]  /*1c80*/  ULEA UR12, UR23, UR10, 0x3 ;  /* 0x0000000a170c7291 */ /* 0x000fe4000f8e18ff */
[----:B------:R-:W-:Y:S01]  /*1c90*/  FMUL R26, R26, 1.4426950216293334961 ;  /* 0x3fb8aa3b1a1a7820 */ /* 0x000fe20000400000 */
[----:B------:R-:W-:Y:S01]  /*1ca0*/  STTM.16dp32bit_t0_t15.x4 tmem[UR11+0x10], R4 ;  /* 0x00001004000079ed */ /* 0x000fe2000890000b */
[----:B------:R-:W-:Y:S01]  /*1cb0*/  STTM.16dp32bit_t16_t31.x4 tmem[UR11+0x14], R4 ;  /* 0x00001404000079ed */ /* 0x000fe2000892000b */
[----:B------:R-:W-:Y:S01]  /*1cc0*/  UIADD3 UR12, UPT, UPT, UR12, 0xe00, URZ ;  /* 0x00000e000c0c7890 */ /* 0x000fe2000fffe0ff */
[----:B------:R-:W-:-:S02]  /*1cd0*/  UMOV UR4, UR5 ;  /* 0x0000000500047c82 */ /* 0x000fc40008000000 */
[----:B------:R-:W0:Y:S01]  /*1ce0*/  MUFU.EX2 R26, R26 ;  /* 0x0000001a001a7308 */ /* 0x000e220000000800 */
[----:B--2---:R2:W-:Y:S04]  /*1cf0*/  STS.U16 [R2+UR10+0xc00], R11 ;  /* 0x000c000b02007988 */ /* 0x0045e8000800040a */
[----:B---3--:R3:W-:Y:S01]  /*1d00*/  STS.U16 [R2+UR10+0xd00], R29 ;  /* 0x000d001d02007988 */ /* 0x0087e2000800040a */
[----:B------:R-:W4:Y:S02]  /*1d10*/  FENCE.VIEW.ASYNC.T ;  /* 0x00000000000073c6 */ /* 0x000f240000000200 */
[----:B----4-:R-:W-:Y:S06]  /*1d20*/  BAR.SYNC.DEFER_BLOCKING 0x0 ;  /* 0x0000000000007b1d */ /* 0x010fec0000010000 */
[----:B--2---:R-:W-:Y:S01]  /*1d30*/  LDTM.16dp32bit_t0_t15.x8 R4, tmem[UR11] ;  /* 0x0000000b000479ee */ /* 0x004fe20008980000 */
[----:B------:R-:W0:Y:S01]  /*1d40*/  LDTM.16dp32bit_t16_t31.x8 R4, tmem[UR11+0x8] ;  /* 0x0000080b000479ee */ /* 0x000e2200089a0000 */
[----:B------:R-:W-:Y:S01]  /*1d50*/  NOP ;  /* 0x0000000000007918 */ /* 0x000fe20000000000 */
[C---:B0-----:R-:W-:Y:S01]  /*1d60*/  FMUL R4, R26.reuse, R4 ;  /* 0x000000041a047220 */ /* 0x041fe20000400000 */
        /* <DEDUP_REMOVED lines=8> */
[----:B------:R3:W-:Y:S01]  /*1df0*/  STTM.16dp32bit_t16_t31.x8 tmem[UR11+0x8], R4 ;  /* 0x00000804000079ed */ /* 0x0007e200089a000b */
[----:B------:R-:W0:Y:S02]  /*1e00*/  FENCE.VIEW.ASYNC.T ;  /* 0x00000000000073c6 */ /* 0x000e240000000200 */
[----:B0-----:R-:W-:Y:S06]  /*1e10*/  BAR.SYNC.DEFER_BLOCKING 0x0 ;  /* 0x0000000000007b1d */ /* 0x001fec0000010000 */
[----:B------:R0:W-:Y:S06]  /*1e20*/  MEMBAR.ALL.CTA ;  /* 0x0000000000007992 */ /* 0x0001ec0000008000 */
[----:B0-----:R-:W0:Y:S02]  /*1e30*/  FENCE.VIEW.ASYNC.S ;  /* 0x00000000000073c6 */ /* 0x001e240000000000 */
[----:B0-----:R-:W-:Y:S06]  /*1e40*/  BAR.SYNC.DEFER_BLOCKING 0x0 ;  /* 0x0000000000007b1d */ /* 0x001fec0000010000 */
[----:B------:R-:W-:Y:S05]  /*1e50*/  BRA.U UP1, `(.L_x_16) ;  /* 0x0000000101287547 */ /* 0x000fea000b800000 */
[----:B-1----:R-:W-:Y:S01]  /*1e60*/  UMOV UR8, UR12 ;  /* 0x0000000c00087c82 */ /* 0x002fe20008000000 */
[----:B------:R-:W-:Y:S01]  /*1e70*/  UMOV UR9, URZ ;  /* 0x000000ff00097c82 */ /* 0x000fe20008000000 */
[----:B------:R-:W-:Y:S01]  /*1e80*/  UMOV UR14, UR19 ;  /* 0x00000013000e7c82 */ /* 0x000fe20008000000 */
[----:B------:R-:W-:Y:S01]  /*1e90*/  UMOV UR15, 0xc0004010 ;  /* 0xc0004010000f7882 */ /* 0x000fe20000000000 */
[----:B------:R-:W-:Y:S01]  /*1ea0*/  UMOV UR28, 0x0 ;  /* 0x00000000001c7882 */ /* 0x000fe20000000000 */
[----:B------:R-:W-:Y:S01]  /*1eb0*/  UMOV UR29, 0x4040010 ;  /* 0x04040010001d7882 */ /* 0x000fe20000000000 */
[----:B------:R-:W-:Y:S01]  /*1ec0*/  UMOV UR5, UR8 ;  /* 0x0000000800057c82 */ /* 0x000fe20008000000 */
[----:B------:R0:W-:Y:S01]  /*1ed0*/  UTCHMMA tmem[UR26], gdesc[UR14], tmem[UR24], tmem[UR28], idesc[UR29], UPT ;  /* 0x00ff1c0e1a0079ea */ /* 0x0001e2000b800018 */
[----:B------:R0:W-:Y:S01]  /*1ee0*/  UTCBAR [UR5], URZ ;  /* 0x000000ff050073e9 */ /* 0x0001e200080000ff */
[----:B------:R-:W-:Y:S02]  /*1ef0*/  NOP ;  /* 0x0000000000007918 */ /* 0x000fe40000000000 */
.L_x_16:
[----:B------:R-:W-:Y:S01]  /*1f00*/  UIADD3 UR23, UPT, UPT, UR23, 0x1, URZ ;  /* 0x0000000117177890 */ /* 0x000fe2000fffe0ff */
[----:B------:R-:W-:Y:S01]  /*1f10*/  FFMA R14, R26, R14, R17 ;  /* 0x0000000e1a0e7223 */ /* 0x000fe20000000011 */
[----:B------:R-:W-:Y:S01]  /*1f20*/  UIADD3 UR6, UPT, UPT, UR6, 0x10, URZ ;  /* 0x0000001006067890 */ /* 0x000fe2000fffe0ff */
[----:B------:R-:W-:Y:S01]  /*1f30*/  VIADD R3, R3, UR22 ;  /* 0x0000001603037c36 */ /* 0x000fe20008000000 */
[----:B------:R-:W-:Y:S01]  /*1f40*/  UISETP.GT.AND UP2, UPT, UR23, 0x1, UPT ;  /* 0x000000011700788c */ /* 0x000fe2000bf44270 */
[----:B------:R-:W-:Y:S01]  /*1f50*/  IADD3 R15, PT, PT, R16, R15, RZ ;  /* 0x0000000f100f7210 */ /* 0x000fe20007ffe0ff */
[----:B------:R-:W-:Y:S02]  /*1f60*/  IMAD.U32 R17, RZ, RZ, UR4 ;  /* 0x00000004ff117e24 */ /* 0x000fe4000f8e00ff */
[----:B0-----:R-:W-:Y:S01]  /*1f70*/  USEL UR5, URZ, 0x1, !UP2 ;  /* 0x00000001ff057887 */ /* 0x001fe2000d000000 */
[----:B------:R-:W-:Y:S01]  /*1f80*/  IMAD.MOV.U32 R26, RZ, RZ, R13 ;  /* 0x000000ffff1a7224 */ /* 0x000fe200078e000d */
[----:B------:R-:W-:-:S02]  /*1f90*/  USEL UR23, UR23, URZ, !UP2 ;  /* 0x000000ff17177287 */ /* 0x000fc4000d000000 */
[----:B------:R-:W-:Y:S02]  /*1fa0*/  UISETP.GE.AND UP2, UPT, UR6, UR13, UPT ;  /* 0x0000000d0600728c */ /* 0x000fe4000bf46270 */
[----:B------:R-:W-:-:S07]  /*1fb0*/  ULOP3.LUT UR5, UR4, UR5, URZ, 0x3c, !UPT ;  /* 0x0000000504057292 */ /* 0x000fce000f8e3cff */
[----:B------:R-:W-:Y:S05]  /*1fc0*/  BRA.U !UP2, `(.L_x_17) ;  /* 0xfffffff50ab47547 */ /* 0x000fea000b83ffff */
.L_x_12:
[----:B------:R-:W0:Y:S01]  /*1fd0*/  LDCU UR5, c[0x0][0x3f0] ;  /* 0x00007e00ff0577ac */ /* 0x000e220008000800 */
[----:B------:R-:W-:Y:S01]  /*1fe0*/  MOV R17, R14 ;  /* 0x0000000e00117202 */ /* 0x000fe20000000f00 */
[----:B------:R-:W-:-:S03]  /*1ff0*/  IMAD.MOV.U32 R18, RZ, RZ, 0x3dc6b27f ;  /* 0x3dc6b27fff127424 */ /* 0x000fc600078e00ff */
[C---:B------:R-:W-:Y:S01]  /*2000*/  FSETP.GEU.AND P2, PT, R17.reuse, 1.175494350822287508e-38, PT ;  /* 0x008000001100780b */ /* 0x040fe20003f4e000 */
[----:B---3--:R-:W-:-:S05]  /*2010*/  FMUL R2, R17, 8388608 ;  /* 0x4b00000011027820 */ /* 0x008fca0000400000 */
[----:B------:R-:W-:-:S04]  /*2020*/  FSEL R2, R2, R17, !P2 ;  /* 0x0000001102027208 */ /* 0x000fc80005000000 */
[----:B------:R-:W-:Y:S01]  /*2030*/  IADD3 R15, PT, PT, R2, -0x3f3504f3, RZ ;  /* 0xc0cafb0d020f7810 */ /* 0x000fe20007ffe0ff */
[----:B0-----:R-:W-:-:S09]  /*2040*/  UISETP.GE.AND UP0, UPT, UR5, 0x1, UPT ;  /* 0x000000010500788c */ /* 0x001fd2000bf06270 */
[----:B------:R-:W-:Y:S05]  /*2050*/  BRA.U !UP0, `(.L_x_18) ;  /* 0x0000000108107547 */ /* 0x000fea000b800000 */
[----:B------:R-:W-:-:S06]  /*2060*/  USHF.L.U32 UR4, UR4, 0x1f, URZ ;  /* 0x0000001f04047899 */ /* 0x000fcc00080006ff */
[----:B------:R-:W-:-:S04]  /*2070*/  IMAD.U32 R3, RZ, RZ, UR4 ;  /* 0x00000004ff037e24 */ /* 0x000fc8000f8e00ff */
[----:B------:R-:W0:Y:S02]  /*2080*/  SYNCS.PHASECHK.TRANS64.TRYWAIT P3, [UR12], R3 ;  /* 0x00000003ff0075a7 */ /* 0x000e24000806110c */
[----:B0-----:R-:W-:Y:S05]  /*2090*/  @!P3 BRA `(.L_x_19) ;  /* 0x0000000c0044b947 */ /* 0x001fea0003800000 */
.L_x_18:
[----:B------:R-:W-:Y:S01]  /*20a0*/  BAR.SYNC.DEFER_BLOCKING 0x0 ;  /* 0x0000000000007b1d */ /* 0x000fe20000010000 */
[C---:B------:R-:W-:Y:S01]  /*20b0*/  FSETP.GT.AND P3, PT, |R17|.reuse, 8.50705917302346158658e+37, PT ;  /* 0x7e8000001100780b */ /* 0x040fe20003f64200 */
[C---:B------:R-:W-:Y:S01]  /*20c0*/  IMAD.SHL.U32 R21, R0.reuse, 0x10, RZ ;  /* 0x0000001000157824 */ /* 0x040fe200078e00ff */
[----:B------:R-:W-:Y:S01]  /*20d0*/  FSETP.GEU.AND P4, PT, |R17|, 1.175494350822287508e-38, PT ;  /* 0x008000001100780b */ /* 0x000fe20003f8e200 */
[C---:B------:R-:W-:Y:S01]  /*20e0*/  IMAD.SHL.U32 R16, R0.reuse, 0x2, RZ ;  /* 0x0000000200107824 */ /* 0x040fe200078e00ff */
[----:B------:R-:W-:Y:S01]  /*20f0*/  LOP3.LUT R15, R15, 0xff800000, RZ, 0xc0, !PT ;  /* 0xff8000000f0f7812 */ /* 0x000fe200078ec0ff */
[----:B------:R-:W0:Y:S01]  /*2100*/  LDCU.64 UR4, c[0x0][0x3e0] ;  /* 0x00007c00ff0477ac */ /* 0x000e220008000a00 */
[----:B------:R-:W-:Y:S02]  /*2110*/  SHF.L.U32 R14, R0, 0x5, RZ ;  /* 0x00000005000e7819 */ /* 0x000fe400000006ff */
[----:B------:R-:W-:Y:S02]  /*2120*/  IADD3 R3, PT, PT, R2, -R15, RZ ;  /* 0x8000000f02037210 */ /* 0x000fe40007ffe0ff */
[----:B------:R-:W-:-:S02]  /*2130*/  LOP3.LUT R14, R14, 0x700, RZ, 0xc0, !PT ;  /* 0x000007000e0e7812 */ /* 0x000fc400078ec0ff */
[----:B------:R-:W-:Y:S01]  /*2140*/  SHF.R.S32.HI R20, RZ, 0x2, R0 ;  /* 0x00000002ff147819 */ /* 0x000fe20000011400 */
[----:B------:R-:W-:Y:S01]  /*2150*/  @P3 FMUL R17, R17, 0.25 ;  /* 0x3e80000011113820 */ /* 0x000fe20000400000 */
[----:B------:R-:W-:Y:S01]  /*2160*/  FADD R3, R3, -1 ;  /* 0xbf80000003037421 */ /* 0x000fe20000000000 */
[----:B------:R-:W-:Y:S02]  /*2170*/  LOP3.LUT R19, R0, 0x70, RZ, 0xc0, !PT ;  /* 0x0000007000137812 */ /* 0x000fe400078ec0ff */
[----:B------:R-:W-:Y:S01]  /*2180*/  @!P4 FMUL R17, R17, 16777216 ;  /* 0x4b8000001111c820 */ /* 0x000fe20000400000 */
[----:B------:R-:W-:Y:S02]  /*2190*/  LOP3.LUT R22, R21, 0x30, RZ, 0xc0, !PT ;  /* 0x0000003015167812 */ /* 0x000fe400078ec0ff */
[----:B------:R-:W-:Y:S01]  /*21a0*/  LOP3.LUT R23, R14, 0x70, R21, 0xf8, !PT ;  /* 0x000000700e177812 */ /* 0x000fe200078ef815 */
[----:B------:R-:W-:Y:S01]  /*21b0*/  FFMA.FTZ R14, R3, R18, -0.16845393180847167969 ;  /* 0xbe2c7f30030e7423 */ /* 0x000fe20000010012 */
[----:B------:R-:W-:Y:S01]  /*21c0*/  SGXT R20, R20, 0x1 ;  /* 0x000000011414781a */ /* 0x000fe20000000200 */
[----:B------:R-:W2:Y:S02]  /*21d0*/  @!P1 SYNCS.CCTL.IV [UR10+0xe00] ;  /* 0x000e0000ff0099b1 */ /* 0x000ea4000800000a */
[----:B--2---:R-:W-:Y:S01]  /*21e0*/  BAR.SYNC.DEFER_BLOCKING 0x0 ;  /* 0x0000000000007b1d */ /* 0x004fe20000010000 */
[----:B------:R-:W-:Y:S01]  /*21f0*/  LEA R19, R19, R22, 0x2 ;  /* 0x0000001613137211 */ /* 0x000fe200078e10ff */
[----:B------:R-:W-:Y:S01]  /*2200*/  FFMA.FTZ R18, R3, R14, 0.1716887056827545166 ;  /* 0x3e2fcf2a03127423 */ /* 0x000fe2000001000e */
[----:B------:R-:W-:Y:S01]  /*2210*/  LOP3.LUT R14, R23, 0xc0, R16, 0x78, !PT ;  /* 0x000000c0170e7812 */ /* 0x000fe200078e7810 */
[----:B0-----:R-:W-:Y:S01]  /*2220*/  UIMAD UR4, UR7, UR4, URZ ;  /* 0x00000004070472a4 */ /* 0x001fe2000f8e02ff */
[----:B------:R-:W-:Y:S01]  /*2230*/  LOP3.LUT R16, R19, 0x440, R20, 0x78, !PT ;  /* 0x0000044013107812 */ /* 0x000fe200078e7814 */
[----:B------:R-:W0:Y:S01]  /*2240*/  MUFU.RCP R17, R17 ;  /* 0x0000001100117308 */ /* 0x000e220000001000 */
[C---:B------:R-:W-:Y:S01]  /*2250*/  FFMA.FTZ R18, R3.reuse, R18, -0.17900948226451873779 ;  /* 0xbe374e4303127423 */ /* 0x040fe20000010012 */
[----:B-1----:R-:W-:Y:S01]  /*2260*/  LDTM.16dp32bit_t0_t15.x8 R4, tmem[UR11] ;  /* 0x0000000b000479ee */ /* 0x002fe20008980000 */
[----:B------:R-:W1:Y:S01]  /*2270*/  LDTM.16dp32bit_t16_t31.x8 R4, tmem[UR11+0x8] ;  /* 0x0000080b000479ee */ /* 0x000e6200089a0000 */
[----:B------:R-:W-:Y:S01]  /*2280*/  IADD3 R14, PT, PT, R14, UR10, RZ ;  /* 0x0000000a0e0e7c10 */ /* 0x000fe2000fffe0ff */
[----:B------:R-:W2:Y:S01]  /*2290*/  LDC.64 R20, c[0x0][0x398] ;  /* 0x0000e600ff147b82 */ /* 0x000ea20000000a00 */
[----:B------:R-:W-:Y:S01]  /*22a0*/  FFMA.FTZ R18, R3, R18, 0.20512372255325317383 ;  /* 0x3e520bf403127423 */ /* 0x000fe20000010012 */
[----:B------:R-:W-:Y:S01]  /*22b0*/  I2FP.F32.S32 R15, R15 ;  /* 0x0000000f000f7245 */ /* 0x000fe20000201400 */
[----:B------:R-:W-:-:S02]  /*22c0*/  USHF.L.U32 UR6, UR4, 0x1, URZ ;  /* 0x0000000104067899 */ /* 0x000fc400080006ff */
[----:B------:R-:W-:-:S04]  /*22d0*/  FFMA.FTZ R18, R3, R18, -0.24046532809734344482 ;  /* 0xbe763c8b03127423 */ /* 0x000fc80000010012 */
[----:B------:R-:W-:-:S04]  /*22e0*/  FFMA.FTZ R18, R3, R18, 0.28857114911079406738 ;  /* 0x3e93bf9903127423 */ /* 0x000fc80000010012 */
[C---:B------:R-:W-:Y:S01]  /*22f0*/  FFMA.FTZ R18, R3.reuse, R18, -0.36067417263984680176 ;  /* 0xbeb8aa4903127423 */ /* 0x040fe20000010012 */
[----:B------:R-:W3:Y:S01]  /*2300*/  @!P1 SYNCS.CCTL.IV [UR10+0xe08] ;  /* 0x000e0800ff0099b1 */ /* 0x000ee2000800000a */
[----:B------:R-:W-:Y:S01]  /*2310*/  NOP ;  /* 0x0000000000007918 */ /* 0x000fe20000000000 */
[----:B------:R-:W-:Y:S01]  /*2320*/  FSETP.NEU.AND P1, PT, R2, RZ, PT ;  /* 0x000000ff0200720b */ /* 0x000fe20003f2d000 */
[----:B------:R-:W-:-:S04]  /*2330*/  FFMA.FTZ R18, R3, R18, 0.48089820146560668945 ;  /* 0x3ef6384a03127423 */ /* 0x000fc80000010012 */
[----:B------:R-:W-:Y:S01]  /*2340*/  FFMA.FTZ R18, R3, R18, -0.72134751081466674805 ;  /* 0xbf38aa3b03127423 */ /* 0x000fe20000010012 */
[----:B-1----:R-:W-:Y:S01]  /*2350*/  @P3 FMUL R6, R6, 0.25 ;  /* 0x3e80000006063820 */ /* 0x002fe20000400000 */
[----:B------:R-:W-:Y:S01]  /*2360*/  @P3 FMUL R7, R7, 0.25 ;  /* 0x3e80000007073820 */ /* 0x000fe20000400000 */
[----:B------:R-:W-:Y:S01]  /*2370*/  @P3 FMUL R9, R9, 0.25 ;  /* 0x3e80000009093820 */ /* 0x000fe20000400000 */
[----:B------:R-:W-:Y:S01]  /*2380*/  @P3 FMUL R5, R5, 0.25 ;  /* 0x3e80000005053820 */ /* 0x000fe20000400000 */
[----:B------:R-:W-:Y:S01]  /*2390*/  @P3 FMUL R10, R10, 0.25 ;  /* 0x3e8000000a0a3820 */ /* 0x000fe20000400000 */
[----:B------:R-:W-:Y:S01]  /*23a0*/  @P3 FMUL R4, R4, 0.25 ;  /* 0x3e80000004043820 */ /* 0x000fe20000400000 */
[----:B------:R-:W-:Y:S01]  /*23b0*/  @P3 FMUL R8, R8, 0.25 ;  /* 0x3e80000008083820 */ /* 0x000fe20000400000 */
[----:B------:R-:W-:Y:S01]  /*23c0*/  @P3 FMUL R11, R11, 0.25 ;  /* 0x3e8000000b0b3820 */ /* 0x000fe20000400000 */
[----:B------:R-:W-:Y:S01]  /*23d0*/  @!P4 FMUL R6, R6, 16777216 ;  /* 0x4b8000000606c820 */ /* 0x000fe20000400000 */
[----:B------:R-:W-:Y:S01]  /*23e0*/  @!P4 FMUL R7, R7, 16777216 ;  /* 0x4b8000000707c820 */ /* 0x000fe20000400000 */
[----:B------:R-:W-:Y:S01]  /*23f0*/  @!P4 FMUL R9, R9, 16777216 ;  /* 0x4b8000000909c820 */ /* 0x000fe20000400000 */
[----:B------:R-:W-:Y:S01]  /*2400*/  @!P4 FMUL R5, R5, 16777216 ;  /* 0x4b8000000505c820 */ /* 0x000fe20000400000 */
[----:B------:R-:W-:Y:S01]  /*2410*/  @!P4 FMUL R10, R10, 16777216 ;  /* 0x4b8000000a0ac820 */ /* 0x000fe20000400000 */
[----:B------:R-:W-:Y:S01]  /*2420*/  @!P4 FMUL R4, R4, 16777216 ;  /* 0x4b8000000404c820 */ /* 0x000fe20000400000 */
[----:B------:R-:W-:Y:S01]  /*2430*/  @!P4 FMUL R8, R8, 16777216 ;  /* 0x4b8000000808c820 */ /* 0x000fe20000400000 */
[----:B------:R-:W-:Y:S01]  /*2440*/  @!P4 FMUL R11, R11, 16777216 ;  /* 0x4b8000000b0bc820 */ /* 0x000fe20000400000 */
[C---:B0-----:R-:W-:Y:S01]  /*2450*/  FMUL R19, R17.reuse, R6 ;  /* 0x0000000611137220 */ /* 0x041fe20000400000 */
[C---:B------:R-:W-:Y:S01]  /*2460*/  FMUL R6, R17.reuse, R7 ;  /* 0x0000000711067220 */ /* 0x040fe20000400000 */
[C---:B------:R-:W-:Y:S01]  /*2470*/  FMUL R7, R17.reuse, R9 ;  /* 0x0000000911077220 */ /* 0x040fe20000400000 */
[C---:B------:R-:W-:Y:S01]  /*2480*/  FMUL R5, R17.reuse, R5 ;  /* 0x0000000511057220 */ /* 0x040fe20000400000 */
[C---:B------:R-:W-:Y:S01]  /*2490*/  FMUL R9, R17.reuse, R10 ;  /* 0x0000000a11097220 */ /* 0x040fe20000400000 */
[C---:B------:R-:W-:Y:S01]  /*24a0*/  FMUL R4, R17.reuse, R4 ;  /* 0x0000000411047220 */ /* 0x040fe20000400000 */
[C---:B------:R-:W-:Y:S01]  /*24b0*/  FMUL R8, R17.reuse, R8 ;  /* 0x0000000811087220 */ /* 0x040fe20000400000 */
[----:B------:R-:W-:Y:S01]  /*24c0*/  FMUL R10, R17, R11 ;  /* 0x0000000b110a7220 */ /* 0x000fe20000400000 */
[----:B------:R-:W-:Y:S01]  /*24d0*/  F2FP.F16.F32.PACK_AB R5, R6, R5 ;  /* 0x000000050605723e */ /* 0x000fe200000000ff */
[----:B------:R-:W-:Y:S01]  /*24e0*/  IMAD.SHL.U32 R11, R0, 0x40, RZ ;  /* 0x00000040000b7824 */ /* 0x000fe200078e00ff */
[----:B------:R-:W-:Y:S01]  /*24f0*/  F2FP.F16.F32.PACK_AB R4, R19, R4 ;  /* 0x000000041304723e */ /* 0x000fe200000000ff */
[----:B------:R-:W-:Y:S01]  /*2500*/  FMUL R18, R3, R18 ;  /* 0x0000001203127220 */ /* 0x000fe20000400000 */
[----:B------:R-:W-:Y:S01]  /*2510*/  F2FP.F16.F32.PACK_AB R6, R9, R8 ;  /* 0x000000080906723e */ /* 0x000fe200000000ff */
[----:B------:R-:W0:Y:S01]  /*2520*/  LDC R19, c[0x0][0x3e8] ;  /* 0x0000fa00ff137b82 */ /* 0x000e220000000800 */
[----:B------:R-:W-:Y:S01]  /*2530*/  F2FP.F16.F32.PACK_AB R7, R10, R7 ;  /* 0x000000070a07723e */ /* 0x000fe200000000ff */
[----:B------:R-:W-:Y:S01]  /*2540*/  FMUL R18, R3, R18 ;  /* 0x0000001203127220 */ /* 0x000fe20000400000 */
[----:B------:R-:W-:-:S02]  /*2550*/  LOP3.LUT R11, R11, 0x200, RZ, 0xc0, !PT ;  /* 0x000002000b0b7812 */ /* 0x000fc400078ec0ff */
[----:B------:R-:W-:Y:S01]  /*2560*/  ISETP.GE.U32.AND P3, PT, R2, 0x7f800000, PT ;  /* 0x7f8000000200780c */ /* 0x000fe20003f66070 */
[----:B---3--:R1:W-:Y:S01]  /*2570*/  STSM.16.M88.4 [R14], R4 ;  /* 0x000000040e007844 */ /* 0x0083e20000000200 */
[----:B------:R-:W-:Y:S01]  /*2580*/  FSEL R8, RZ, -23, P2 ;  /* 0xc1b80000ff087808 */ /* 0x000fe20001000000 */
[----:B------:R-:W-:Y:S01]  /*2590*/  FFMA.FTZ R3, R3, 1.4426950216293334961, R18 ;  /* 0x3fb8aa3b03037823 */ /* 0x000fe20000010012 */
[----:B------:R-:W-:Y:S01]  /*25a0*/  IADD3 R11, PT, PT, R16, UR10, R11 ;  /* 0x0000000a100b7c10 */ /* 0x000fe2000fffe00b */
[----:B------:R-:W-:Y:S01]  /*25b0*/  BAR.SYNC.DEFER_BLOCKING 0x0 ;  /* 0x0000000000007b1d */ /* 0x000fe20000010000 */
[----:B------:R-:W-:Y:S01]  /*25c0*/  SHF.R.U32.HI R10, RZ, 0x6, R0 ;  /* 0x00000006ff0a7819 */ /* 0x000fe20000011600 */
[----:B------:R-:W-:-:S03]  /*25d0*/  FFMA.FTZ R8, R15, 1.1920928955078125e-07, R8 ;  /* 0x340000000f087823 */ /* 0x000fc60000010008 */
[----:B------:R-:W-:Y:S01]  /*25e0*/  SGXT.U32 R10, R10, 0x1 ;  /* 0x000000010a0a781a */ /* 0x000fe20000000000 */
[----:B------:R-:W-:Y:S01]  /*25f0*/  FADD R3, R8, R3 ;  /* 0x0000000308037221 */ /* 0x000fe20000000000 */
[----:B------:R-:W-:Y:S01]  /*2600*/  SHF.R.U32.HI R8, RZ, 0x2, R0 ;  /* 0x00000002ff087819 */ /* 0x000fe20000011600 */
[----:B------:R-:W-:-:S03]  /*2610*/  @P3 IMAD.MOV.U32 R9, RZ, RZ, 0x7f800000 ;  /* 0x7f800000ff093424 */ /* 0x000fc600078e00ff */
[----:B------:R-:W-:Y:S01]  /*2620*/  LOP3.LUT R23, R8, 0x18, RZ, 0xc0, !PT ;  /* 0x0000001808177812 */ /* 0x000fe200078ec0ff */
[----:B------:R-:W-:Y:S01]  /*2630*/  @P3 FFMA.FTZ R3, R2, R9, +INF ;  /* 0x7f80000002033423 */ /* 0x000fe20000010009 */
[----:B------:R-:W-:Y:S01]  /*2640*/  IMAD R2, R12, UR5, RZ ;  /* 0x000000050c027c24 */ /* 0x000fe2000f8e02ff */
[----:B------:R-:W-:Y:S01]  /*2650*/  UIMAD.WIDE UR4, UR4, 0x2, URZ ;  /* 0x00000002040478a5 */ /* 0x000fe2000f8e02ff */
[----:B0-----:R-:W-:Y:S01]  /*2660*/  IMAD R8, R10, R19, RZ ;  /* 0x000000130a087224 */ /* 0x001fe200078e02ff */
[----:B------:R-:W-:Y:S02]  /*2670*/  LOP3.LUT R23, R23, 0x1f, R0, 0xf8, !PT ;  /* 0x0000001f17177812 */ /* 0x000fe400078ef800 */
[C---:B------:R-:W-:Y:S01]  /*2680*/  SHF.L.U32 R15, R2.reuse, 0x1, RZ ;  /* 0x00000001020f7819 */ /* 0x040fe200000006ff */
[----:B-1----:R-:W-:Y:S01]  /*2690*/  IMAD R14, R19, 0x2, R8 ;  /* 0x00000002130e7824 */ /* 0x002fe200078e0208 */
[----:B------:R-:W-:Y:S01]  /*26a0*/  SHF.L.U32 R9, R23, 0x3, RZ ;  /* 0x0000000317097819 */ /* 0x000fe200000006ff */
[----:B------:R-:W-:Y:S01]  /*26b0*/  IMAD.HI R2, R2, 0x2, RZ ;  /* 0x0000000202027827 */ /* 0x000fe200078e02ff */
[----:B--2---:R-:W-:Y:S01]  /*26c0*/  IADD3 R15, P2, P3, R15, UR6, R20 ;  /* 0x000000060f0f7c10 */ /* 0x004fe2000fb5e014 */
[----:B------:R0:W1:Y:S02]  /*26d0*/  LDSM.16.M88.4 R4, [R11] ;  /* 0x000000000b04783b */ /* 0x0000640000000200 */
[----:B------:R-:W-:Y:S01]  /*26e0*/  IMAD R18, R19, 0x2, R14 ;  /* 0x0000000213127824 */ /* 0x000fe200078e020e */
[----:B------:R-:W-:Y:S01]  /*26f0*/  IADD3.X R21, PT, PT, R2, UR5, R21, P2, P3 ;  /* 0x0000000502157c10 */ /* 0x000fe200097e6415 */
[----:B------:R-:W-:Y:S01]  /*2700*/  IMAD.SHL.U32 R23, R23, 0x10, RZ ;  /* 0x0000001017177824 */ /* 0x000fe200078e00ff */
[----:B------:R-:W-:Y:S01]  /*2710*/  FSEL R2, R3, -INF , P1 ;  /* 0xff80000003027808 */ /* 0x000fe20000800000 */
[----:B------:R-:W2:Y:S01]  /*2720*/  LDCU UR4, c[0x0][0x3ec] ;  /* 0x00007d80ff0477ac */ /* 0x000ea20008000800 */
[----:B------:R-:W-:-:S02]  /*2730*/  LEA R20, R19, R18, 0x1 ;  /* 0x0000001213147211 */ /* 0x000fc400078e08ff */
[-C--:B------:R-:W-:Y:S01]  /*2740*/  LEA R16, P2, R8, R15.reuse, 0x1 ;  /* 0x0000000f08107211 */ /* 0x080fe200078408ff */
[----:B------:R-:W-:Y:S01]  /*2750*/  FFMA R13, R2, 0.69314718246459960938, R13 ;  /* 0x3f317218020d7823 */ /* 0x000fe2000000000d */
[----:B------:R-:W-:Y:S01]  /*2760*/  LEA R2, P1, R14, R15, 0x1 ;  /* 0x0000000f0e027211 */ /* 0x000fe200078208ff */
[----:B------:R-:W-:Y:S01]  /*2770*/  IMAD R24, R19, 0x2, R20 ;  /* 0x0000000213187824 */ /* 0x000fe200078e0214 */
[----:B------:R-:W-:Y:S02]  /*2780*/  LOP3.LUT R9, R9, 0xc0, RZ, 0xc0, !PT ;  /* 0x000000c009097812 */ /* 0x000fe400078ec0ff */
[----:B------:R-:W-:Y:S02]  /*2790*/  LEA.HI.X.SX32 R17, R8, R21, 0x1, P2 ;  /* 0x0000001508117211 */ /* 0x000fe400010f0eff */
[----:B------:R-:W-:Y:S02]  /*27a0*/  LEA R26, R19, R24, 0x1 ;  /* 0x00000018131a7211 */ /* 0x000fe400078e08ff */
[----:B------:R-:W-:-:S02]  /*27b0*/  LEA R8, P2, R18, R15, 0x1 ;  /* 0x0000000f12087211 */ /* 0x000fc400078408ff */
[----:B------:R-:W-:Y:S01]  /*27c0*/  LEA R10, P3, R20, R15, 0x1 ;  /* 0x0000000f140a7211 */ /* 0x000fe200078608ff */
[----:B------:R-:W-:Y:S01]  /*27d0*/  IMAD R28, R19, 0x2, R26 ;  /* 0x00000002131c7824 */ /* 0x000fe200078e021a */
[-C--:B------:R-:W-:Y:S01]  /*27e0*/  LEA.HI.X.SX32 R3, R14, R21.reuse, 0x1, P1 ;  /* 0x000000150e037211 */ /* 0x080fe200008f0eff */
[----:B--2---:R-:W-:Y:S01]  /*27f0*/  UIMAD UR4, UR7, UR4, URZ ;  /* 0x00000004070472a4 */ /* 0x004fe2000f8e02ff */
[----:B------:R-:W-:Y:S02]  /*2800*/  IADD3 R22, PT, PT, R9, UR10, R22 ;  /* 0x0000000a09167c10 */ /* 0x000fe4000fffe016 */
[----:B------:R-:W-:Y:S01]  /*2810*/  LEA R27, R19, R28, 0x1 ;  /* 0x0000001c131b7211 */ /* 0x000fe200078e08ff */
[----:B------:R-:W-:Y:S01]  /*2820*/  USHF.L.U32 UR6, UR4, 0x2, URZ ;  /* 0x0000000204067899 */ /* 0x000fe200080006ff */
[----:B------:R-:W-:Y:S01]  /*2830*/  LEA.HI.X.SX32 R9, R18, R21, 0x1, P2 ;  /* 0x0000001512097211 */ /* 0x000fe200010f0eff */
[----:B------:R-:W-:Y:S01]  /*2840*/  UIMAD.WIDE UR4, UR4, 0x4, URZ ;  /* 0x00000004040478a5 */ /* 0x000fe2000f8e02ff */
[----:B------:R-:W-:-:S02]  /*2850*/  LEA R14, P1, R24, R15, 0x1 ;  /* 0x0000000f180e7211 */ /* 0x000fc400078208ff */
[----:B0-----:R-:W-:Y:S02]  /*2860*/  LEA.HI.X.SX32 R11, R20, R21, 0x1, P3 ;  /* 0x00000015140b7211 */ /* 0x001fe400018f0eff */
[CC--:B------:R-:W-:Y:S02]  /*2870*/  LEA R18, P3, R28.reuse, R15.reuse, 0x1 ;  /* 0x0000000f1c127211 */ /* 0x0c0fe400078608ff */
[----:B------:R-:W-:Y:S02]  /*2880*/  LEA R20, P4, R27, R15, 0x1 ;  /* 0x0000000f1b147211 */ /* 0x000fe400078808ff */
[----:B------:R-:W-:Y:S02]  /*2890*/  LEA.HI.X.SX32 R19, R28, R21, 0x1, P3 ;  /* 0x000000151c137211 */ /* 0x000fe400018f0eff */
[----:B-1----:R-:W-:Y:S01]  /*28a0*/  PRMT R25, R4, 0x7632, R25 ;  /* 0x0000763204197816 */ /* 0x002fe20000000019 */
[----:B------:R0:W-:Y:S01]  /*28b0*/  STG.E.U16 desc[UR20][R16.64], R4 ;  /* 0x0000000410007986 */ /* 0x0001e2000c101514 */
[----:B------:R-:W-:-:S02]  /*28c0*/  LOP3.LUT R23, R23, 0xf0, RZ, 0xc0, !PT ;  /* 0x000000f017177812 */ /* 0x000fc400078ec0ff */
[----:B------:R-:W-:Y:S01]  /*28d0*/  LOP3.LUT R0, R0, 0x7f, RZ, 0xc0, !PT ;  /* 0x0000007f00007812 */ /* 0x000fe200078ec0ff */
[----:B------:R1:W-:Y:S04]  /*28e0*/  STG.E.U16 desc[UR20][R2.64], R25 ;  /* 0x0000001902007986 */ /* 0x0003e8000c101514 */
[----:B------:R2:W-:Y:S01]  /*28f0*/  STG.E.U16 desc[UR20][R8.64], R5 ;  /* 0x0000000508007986 */ /* 0x0005e2000c101514 */
[----:B0-----:R-:W-:Y:S02]  /*2900*/  LEA R16, P2, R26, R15, 0x1 ;  /* 0x0000000f1a107211 */ /* 0x001fe400078408ff */
[----:B------:R-:W-:Y:S02]  /*2910*/  LEA.HI.X.SX32 R15, R24, R21, 0x1, P1 ;  /* 0x00000015180f7211 */ /* 0x000fe400008f0eff */
[----:B-1----:R-:W-:-:S02]  /*2920*/  PRMT R3, R5, 0x7632, R3 ;  /* 0x0000763205037816 */ /* 0x002fc40000000003 */
[-C--:B------:R-:W-:Y:S02]  /*2930*/  LEA.HI.X.SX32 R17, R26, R21.reuse, 0x1, P2 ;  /* 0x000000151a117211 */ /* 0x080fe400010f0eff */
[----:B------:R-:W-:Y:S01]  /*2940*/  PRMT R4, R6, 0x7632, R4 ;  /* 0x0000763206047816 */ /* 0x000fe20000000004 */
[----:B------:R0:W-:Y:S01]  /*2950*/  STG.E.U16 desc[UR20][R10.64], R3 ;  /* 0x000000030a007986 */ /* 0x0001e2000c101514 */
[----:B------:R-:W-:Y:S02]  /*2960*/  LEA.HI.X.SX32 R21, R27, R21, 0x1, P4 ;  /* 0x000000151b157211 */ /* 0x000fe400020f0eff */
[----:B--2---:R-:W-:Y:S01]  /*2970*/  PRMT R9, R7, 0x7632, R9 ;  /* 0x0000763207097816 */ /* 0x004fe20000000009 */
[----:B------:R-:W-:Y:S01]  /*2980*/  STG.E.U16 desc[UR20][R14.64], R6 ;  /* 0x000000060e007986 */ /* 0x000fe2000c101514 */
[----:B------:R-:W-:-:S03]  /*2990*/  ISETP.GE.U32.AND P1, PT, R0, 0x40, PT ;  /* 0x000000400000780c */ /* 0x000fc60003f26070 */
[----:B------:R1:W-:Y:S04]  /*29a0*/  STG.E.U16 desc[UR20][R16.64], R4 ;  /* 0x0000000410007986 */ /* 0x0003e8000c101514 */
[----:B------:R-:W-:Y:S01]  /*29b0*/  STG.E.U16 desc[UR20][R18.64], R7 ;  /* 0x0000000712007986 */ /* 0x000fe2000c101514 */
[C---:B0-----:R-:W-:Y:S01]  /*29c0*/  SHF.L.U32 R3, R12.reuse, 0x2, RZ ;  /* 0x000000020c037819 */ /* 0x041fe200000006ff */
[----:B------:R-:W-:Y:S02]  /*29d0*/  IMAD.HI R12, R12, 0x4, RZ ;  /* 0x000000040c0c7827 */ /* 0x000fe400078e02ff */
[----:B------:R-:W-:Y:S01]  /*29e0*/  STG.E.U16 desc[UR20][R20.64], R9 ;  /* 0x0000000914007986 */ /* 0x000fe2000c101514 */
[----:B------:R-:W-:Y:S08]  /*29f0*/  BAR.SYNC.DEFER_BLOCKING 0x0 ;  /* 0x0000000000007b1d */ /* 0x000ff00000010000 */
[----:B-1----:R-:W0:Y:S01]  /*2a00*/  LDC.64 R4, c[0x0][0x3a0] ;  /* 0x0000e800ff047b82 */ /* 0x002e220000000a00 */
[----:B------:R-:W-:Y:S07]  /*2a10*/  STSM.16.M88 [R22], R13 ;  /* 0x0000000d16007844 */ /* 0x000fee0000000000 */
[----:B------:R-:W-:Y:S01]  /*2a20*/  BAR.SYNC.DEFER_BLOCKING 0x0 ;  /* 0x0000000000007b1d */ /* 0x000fe20000010000 */
[----:B0-----:R-:W-:-:S04]  /*2a30*/  IADD3 R2, P2, P3, R3, UR6, R4 ;  /* 0x0000000603027c10 */ /* 0x001fc8000fb5e004 */
[----:B------:R-:W-:Y:S01]  /*2a40*/  IADD3.X R3, PT, PT, R12, UR5, R5, P2, P3 ;  /* 0x000000050c037c10 */ /* 0x000fe200097e6405 */
[----:B------:R-:W0:Y:S04]  /*2a50*/  LDSM.16.M88 R23, [R23+UR10] ;  /* 0x0000000a1717783b */ /* 0x000e280008000000 */
[----:B0-----:R0:W-:Y:S01]  /*2a60*/  @!P1 STG.E desc[UR20][R2.64], R23 ;  /* 0x0000001702009986 */ /* 0x0011e2000c101914 */
[----:B------:R-:W-:Y:S06]  /*2a70*/  BAR.SYNC.DEFER_BLOCKING 0x0 ;  /* 0x0000000000007b1d */ /* 0x000fec0000010000 */
[----:B------:R-:W-:Y:S05]  /*2a80*/  @P0 BRA `(.L_x_20) ;  /* 0x00000000009c0947 */ /* 0x000fea0003800000 */
[----:B------:R-:W1:Y:S01]  /*2a90*/  S2UR UR5, SR_CgaCtaId ;  /* 0x00000000000579c3 */ /* 0x000e620000008800 */
[----:B------:R-:W-:Y:S01]  /*2aa0*/  NOP ;  /* 0x0000000000007918 */ /* 0x000fe20000000000 */
[----:B------:R-:W-:Y:S01]  /*2ab0*/  UMOV UR4, 0x50 ;  /* 0x0000005000047882 */ /* 0x000fe20000000000 */
[----:B------:R-:W-:Y:S02]  /*2ac0*/  IMAD.U32 R0, RZ, RZ, UR24 ;  /* 0x00000018ff007e24 */ /* 0x000fe4000f8e00ff */
[----:B0-----:R-:W-:-:S03]  /*2ad0*/  HFMA2 R3, -RZ, RZ, 0, 5.9604644775390625e-08 ;  /* 0x00000001ff037431 */ /* 0x001fc600000001ff */
[----:B------:R-:W-:-:S04]  /*2ae0*/  LOP3.LUT R0, R0, 0xffff, RZ, 0xc0, !PT ;  /* 0x0000ffff00007812 */ /* 0x000fc800078ec0ff */
[----:B------:R-:W-:-:S05]  /*2af0*/  SHF.R.U32.HI R0, RZ, 0x5, R0 ;  /* 0x00000005ff007819 */ /* 0x000fca0000011600 */
[----:B------:R-:W-:Y:S01]  /*2b00*/  VIADD R2, R0, 0x10 ;  /* 0x0000001000027836 */ /* 0x000fe20000000000 */
[----:B------:R-:W-:Y:S01]  /*2b10*/  SHF.L.U32 R0, R3, R0, RZ ;  /* 0x0000000003007219 */ /* 0x000fe200000006ff */
[----:B-1----:R-:W-:-:S03]  /*2b20*/  ULEA UR6, UR5, UR4, 0x18 ;  /* 0x0000000405067291 */ /* 0x002fc6000f8ec0ff */
[----:B------:R-:W-:-:S04]  /*2b30*/  SHF.L.U32 R3, R3, R2, RZ ;  /* 0x0000000203037219 */ /* 0x000fc800000006ff */
[----:B------:R-:W-:Y:S02]  /*2b40*/  LOP3.LUT R0, R3, R0, RZ, 0xfc, !PT ;  /* 0x0000000003007212 */ /* 0x000fe400078efcff */
[----:B------:R-:W0:Y:S02]  /*2b50*/  LDS R5, [UR6] ;  /* 0x00000006ff057984 */ /* 0x000e240008000800 */
[C---:B------:R-:W-:Y:S02]  /*2b60*/  LOP3.LUT R2, R0.reuse, 0xffff, RZ, 0xc0, !PT ;  /* 0x0000ffff00027812 */ /* 0x040fe400078ec0ff */
[----:B0-----:R-:W-:-:S04]  /*2b70*/  LOP3.LUT R3, R0, 0xffff, R5, 0x80, !PT ;  /* 0x0000ffff00037812 */ /* 0x001fc800078e8005 */
[----:B------:R-:W-:-:S13]  /*2b80*/  ISETP.NE.AND P0, PT, R3, R2, PT ;  /* 0x000000020300720c */ /* 0x000fda0003f05270 */
[----:B------:R-:W-:Y:S05]  /*2b90*/  @P0 BRA `(.L_x_21) ;  /* 0x0000000000500947 */ /* 0x000fea0003800000 */
[----:B------:R-:W-:Y:S02]  /*2ba0*/  SHF.R.U32.HI R5, RZ, 0x10, R5 ;  /* 0x00000010ff057819 */ /* 0x000fe40000011605 */
[----:B------:R-:W-:-:S04]  /*2bb0*/  SHF.R.U32.HI R2, RZ, 0x10, R0 ;  /* 0x00000010ff027819 */ /* 0x000fc80000011600 */
[----:B------:R-:W-:-:S04]  /*2bc0*/  LOP3.LUT R5, R5, R2, RZ, 0xc0, !PT ;  /* 0x0000000205057212 */ /* 0x000fc800078ec0ff */
[----:B------:R-:W-:-:S13]  /*2bd0*/  ISETP.NE.AND P0, PT, R5, R2, PT ;  /* 0x000000020500720c */ /* 0x000fda0003f05270 */
[----:B------:R-:W-:Y:S05]  /*2be0*/  @P0 BRA `(.L_x_22) ;  /* 0x0000000000300947 */ /* 0x000fea0003800000 */
[----:B------:R-:W-:Y:S01]  /*2bf0*/  R2UR UR4, R0 ;  /* 0x00000000000472ca */ /* 0x000fe200000e0000 */
[----:B------:R-:W-:Y:S01]  /*2c00*/  VOTEU.ANY UR5, UPT, PT ;  /* 0x0000000000057886 */ /* 0x000fe200038e0100 */
[----:B------:R-:W0:Y:S01]  /*2c10*/  S2R R0, SR_LANEID ;  /* 0x0000000000007919 */ /* 0x000e220000000000 */
[----:B------:R-:W-:-:S10]  /*2c20*/  UFLO.U32 UR5, UR5 ;  /* 0x00000005000572bd */ /* 0x000fd400080e0000 */
[----:B------:R-:W-:-:S06]  /*2c30*/  ULOP3.LUT UR4, URZ, UR4, URZ, 0x33, !UPT ;  /* 0x00000004ff047292 */ /* 0x000fcc000f8e33ff */
[----:B------:R-:W-:-:S04]  /*2c40*/  MOV R2, UR4 ;  /* 0x0000000400027c02 */ /* 0x000fc80008000f00 */
[----:B------:R-:W1:Y:S02]  /*2c50*/  REDUX UR7, R2 ;  /* 0x00000000020773c4 */ /* 0x000e640000000000 */
[----:B------:R2:W-:Y:S01]  /*2c60*/  UTCATOMSWS.AND URZ, UR4 ;  /* 0x0000000400ff79e3 */ /* 0x0005e20008000000 */
[----:B0-----:R-:W-:Y:S01]  /*2c70*/  ISETP.EQ.U32.AND P0, PT, R0, UR5, PT ;  /* 0x0000000500007c0c */ /* 0x001fe2000bf02070 */
[----:B-1----:R-:W-:-:S12]  /*2c80*/  IMAD.U32 R0, RZ, RZ, UR7 ;  /* 0x00000007ff007e24 */ /* 0x002fd8000f8e00ff */
[----:B------:R2:W-:Y:S01]  /*2c90*/  @P0 ATOMS.AND RZ, [UR6], R0 ;  /* 0x00000000ffff098c */ /* 0x0005e2000a800006 */
[----:B------:R-:W-:Y:S05]  /*2ca0*/  BRA `(.L_x_20) ;  /* 0x0000000000147947 */ /* 0x000fea0003800000 */
.L_x_22:
[----:B------:R-:W-:-:S07]  /*2cb0*/  MOV R2, 0x2cd0 ;  /* 0x00002cd000027802 */ /* 0x000fce0000000f00 */
[----:B------:R-:W-:Y:S05]  /*2cc0*/  CALL.REL.NOINC `($__internal_0_$__cuda_sm10x_tcgen05_guardrail_trap_col_being_dealloced_not_returned_by_alloc) ;  /* 0x0000000000447944 */ /* 0x000fea0003c00000 */
[----:B------:R-:W-:Y:S05]  /*2cd0*/  BRA `(.L_x_20) ;  /* 0x0000000000087947 */ /* 0x000fea0003800000 */
.L_x_21:
[----:B------:R-:W-:-:S07]  /*2ce0*/  MOV R2, 0x2d00 ;  /* 0x00002d0000027802 */ /* 0x000fce0000000f00 */
[----:B------:R-:W-:Y:S05]  /*2cf0*/  CALL.REL.NOINC `($__internal_2_$__cuda_sm10x_tcgen05_guardrail_trap_unallocated_columns_being_dealloced) ;  /* 0x0000000000507944 */ /* 0x000fea0003c00000 */
.L_x_20:
[----:B------:R-:W-:Y:S01]  /*2d00*/  NOP ;  /* 0x0000000000007918 */ /* 0x000fe20000000000 */
[----:B--2---:R-:W-:Y:S05]  /*2d10*/  EXIT ;  /* 0x000000000000794d */ /* 0x004fea0003800000 */
.L_x_8:
[----:B------:R-:W1:Y:S02]  /*2d20*/  SYNCS.PHASECHK.TRANS64.TRYWAIT P3, [UR10+0xa00], RZ ;  /* 0x000a00ffff0075a7 */ /* 0x000e64000806110a */
[----:B-1----:R-:W-:Y:S05]  /*2d30*/  @!P3 BRA `(.L_x_8) ;  /* 0xfffffffc00f8b947 */ /* 0x002fea000383ffff */
[----:B------:R-:W-:Y:S05]  /*2d40*/  BRA `(.L_x_7) ;  /* 0xffffffe000607947 */ /* 0x000fea000383ffff */
.L_x_14:
[----:B------:R-:W2:Y:S02]  /*2d50*/  SYNCS.PHASECHK.TRANS64.TRYWAIT P2, [UR10+0xe10], RZ ;  /* 0x000e10ffff0075a7 */ /* 0x000ea4000804110a */
[----:B--2---:R-:W-:Y:S05]  /*2d60*/  @!P2 BRA `(.L_x_14) ;  /* 0xfffffffc00f8a947 */ /* 0x004fea000383ffff */
[----:B------:R-:W-:Y:S05]  /*2d70*/  BRA `(.L_x_23) ;  /* 0xffffffe800c07947 */ /* 0x000fea000383ffff */
.L_x_15:
[----:B------:R-:W0:Y:S02]  /*2d80*/  SYNCS.PHASECHK.TRANS64.TRYWAIT P2, [UR12], R11 ;  /* 0x0000000bff0075a7 */ /* 0x000e24000804110c */
[----:B0-----:R-:W-:Y:S05]  /*2d90*/  @!P2 BRA `(.L_x_15) ;  /* 0xfffffffc00f8a947 */ /* 0x001fea000383ffff */
[----:B------:R-:W-:Y:S05]  /*2da0*/  BRA `(.L_x_24) ;  /* 0xffffffec00947947 */ /* 0x000fea000383ffff */
.L_x_19:
[----:B------:R-:W0:Y:S02]  /*2db0*/  SYNCS.PHASECHK.TRANS64.TRYWAIT P3, [UR12], R3 ;  /* 0x00000003ff0075a7 */ /* 0x000e24000806110c */
[----:B0-----:R-:W-:Y:S05]  /*2dc0*/  @!P3 BRA `(.L_x_19) ;  /* 0xfffffffc00f8b947 */ /* 0x001fea000383ffff */
[----:B------:R-:W-:Y:S05]  /*2dd0*/  BRA `(.L_x_18) ;  /* 0xfffffff000b07947 */ /* 0x000fea000383ffff */
        .weak           $__internal_0_$__cuda_sm10x_tcgen05_guardrail_trap_col_being_dealloced_not_returned_by_alloc
        .type           $__internal_0_$__cuda_sm10x_tcgen05_guardrail_trap_col_being_dealloced_not_returned_by_alloc,@function
        .size           $__internal_0_$__cuda_sm10x_tcgen05_guardrail_trap_col_being_dealloced_not_returned_by_alloc,($__internal_1_$__cuda_sm10x_tcgen05_guardrail_trap_phase_invalid_during_alloc - $__internal_0_$__cuda_sm10x_tcgen05_guardrail_trap_col_being_dealloced_not_returned_by_alloc)
$__internal_0_$__cuda_sm10x_tcgen05_guardrail_trap_col_being_dealloced_not_returned_by_alloc:
[----:B------:R-:W-:Y:S05]  /*2de0*/  BPT.TRAP 0x1 ;  /* 0x000000040000795c */ /* 0x000fea0000300000 */
[----:B------:R-:W-:-:S04]  /*2df0*/  MOV R3, 0x0 ;  /* 0x0000000000037802 */ /* 0x000fc80000000f00 */
[----:B------:R-:W-:Y:S05]  /*2e00*/  RET.REL.NODEC R2 `(attn_fwd) ;  /* 0xffffffd0027c7950 */ /* 0x000fea0003c3ffff */
        .weak           $__internal_1_$__cuda_sm10x_tcgen05_guardrail_trap_phase_invalid_during_alloc
        .type           $__internal_1_$__cuda_sm10x_tcgen05_guardrail_trap_phase_invalid_during_alloc,@function
        .size           $__internal_1_$__cuda_sm10x_tcgen05_guardrail_trap_phase_invalid_during_alloc,($__internal_2_$__cuda_sm10x_tcgen05_guardrail_trap_unallocated_columns_being_dealloced - $__internal_1_$__cuda_sm10x_tcgen05_guardrail_trap_phase_invalid_during_alloc)
$__internal_1_$__cuda_sm10x_tcgen05_guardrail_trap_phase_invalid_during_alloc:
[----:B------:R-:W-:Y:S05]  /*2e10*/  BPT.TRAP 0x1 ;  /* 0x000000040000795c */ /* 0x000fea0000300000 */
[----:B------:R-:W-:-:S04]  /*2e20*/  IMAD.MOV.U32 R3, RZ, RZ, 0x0 ;  /* 0x00000000ff037424 */ /* 0x000fc800078e00ff */
[----:B------:R-:W-:Y:S05]  /*2e30*/  RET.REL.NODEC R2 `(attn_fwd) ;  /* 0xffffffd002707950 */ /* 0x000fea0003c3ffff */
        .weak           $__internal_2_$__cuda_sm10x_tcgen05_guardrail_trap_unallocated_columns_being_dealloced
        .type           $__internal_2_$__cuda_sm10x_tcgen05_guardrail_trap_unallocated_columns_being_dealloced,@function
        .size           $__internal_2_$__cuda_sm10x_tcgen05_guardrail_trap_unallocated_columns_being_dealloced,(.L_x_28 - $__internal_2_$__cuda_sm10x_tcgen05_guardrail_trap_unallocated_columns_being_dealloced)
$__internal_2_$__cuda_sm10x_tcgen05_guardrail_trap_unallocated_columns_being_dealloced:
[----:B------:R-:W-:Y:S05]  /*2e40*/  BPT.TRAP 0x1 ;  /* 0x000000040000795c */ /* 0x000fea0000300000 */
[----:B------:R-:W-:-:S04]  /*2e50*/  HFMA2 R3, -RZ, RZ, 0, 0 ;  /* 0x00000000ff037431 */ /* 0x000fc800000001ff */
[----:B------:R-:W-:Y:S05]  /*2e60*/  RET.REL.NODEC R2 `(attn_fwd) ;  /* 0xffffffd002647950 */ /* 0x000fea0003c3ffff */
.L_x_25:
[----:B------:R-:W-:-:S00]  /*2e70*/  BRA `(.L_x_25) ;  /* 0xfffffffc00fc7947 */ /* 0x000fc0000383ffff */
[----:B------:R-:W-:-:S00]  /*2e80*/  NOP ;  /* 0x0000000000007918 */ /* 0x000fc00000000000 */
[----:B------:R-:W-:-:S00]  /*2e90*/  NOP ;  /* 0x0000000000007918 */ /* 0x000fc00000000000 */
[----:B------:R-:W-:-:S00]  /*2ea0*/  NOP ;  /* 0x0000000000007918 */ /* 0x000fc00000000000 */
[----:B------:R-:W-:-:S00]  /*2eb0*/  NOP ;  /* 0x0000000000007918 */ /* 0x000fc00000000000 */
[----:B------:R-:W-:-:S00]  /*2ec0*/  NOP ;  /* 0x0000000000007918 */ /* 0x000fc00000000000 */
[----:B------:R-:W-:-:S00]  /*2ed0*/  NOP ;  /* 0x0000000000007918 */ /* 0x000fc00000000000 */
[----:B------:R-:W-:-:S00]  /*2ee0*/  NOP ;  /* 0x0000000000007918 */ /* 0x000fc00000000000 */
[----:B------:R-:W-:-:S00]  /*2ef0*/  NOP ;  /* 0x0000000000007918 */ /* 0x000fc00000000000 */
.L_x_28:


//--------------------- .nv.global.init           --------------------------
	.section	.nv.global.init,"aw",@progbits
.nv.global.init:
	.type		_$_str,@object
	.size		_$_str,(.L_3 - _$_str)
_$_str:
        /*0000*/ 	.byte	0x5f, 0x5f, 0x43, 0x55, 0x44, 0x41, 0x5f, 0x46, 0x54, 0x5a, 0x00
.L_3:


//--------------------- .nv.shared.attn_fwd       --------------------------
	.section	.nv.shared.attn_fwd,"aw",@nobits
	.sectionflags	@""
	.align	16
	.zero		1024


//--------------------- .nv.shared.reserved.0     --------------------------
	.section	.nv.shared.reserved.0,"aw",@nobits
	.align	8
	.weak		__nv_reservedSMEM_offset_0_alias
	.size		__nv_reservedSMEM_offset_0_alias, 0, 64
	.other		__nv_reservedSMEM_offset_0_alias,@"STO_CUDA_RESERVED_SHARED STV_DEFAULT"
__nv_reservedSMEM_offset_0_alias:
	.zero		0
.nv.shared.reserved.0:
	.zero		64
	.weak		__nv_reservedSMEM_allocation_phase
	.type		__nv_reservedSMEM_allocation_phase,@object
	.size		__nv_reservedSMEM_allocation_phase,(.L_0 - __nv_reservedSMEM_allocation_phase)
__nv_reservedSMEM_allocation_phase:
	.zero		1
.L_0:
	.zero		7
	.weak		__nv_reservedSMEM_devtool_atexit_pc
	.type		__nv_reservedSMEM_devtool_atexit_pc,@object
	.size		__nv_reservedSMEM_devtool_atexit_pc,(__nv_reservedSMEM_allocation_mask - __nv_reservedSMEM_devtool_atexit_pc)
__nv_reservedSMEM_devtool_atexit_pc:
	.zero		8
	.weak		__nv_reservedSMEM_allocation_mask
	.type		__nv_reservedSMEM_allocation_mask,@object
	.size		__nv_reservedSMEM_allocation_mask,(.L_2 - __nv_reservedSMEM_allocation_mask)
__nv_reservedSMEM_allocation_mask:
	.zero		4
.L_2:


//--------------------- .nv.constant0.attn_fwd    --------------------------
	.section	.nv.constant0.attn_fwd,"a",@progbits
	.sectionflags	@""
	.align	4
.nv.constant0.attn_fwd:
	.zero		1032


//--------------------- SYMBOLS --------------------------

	.type		.nv.reservedSmem.offset0,@object
	.size		.nv.reservedSmem.offset0,0x4
	.type		.nv.reservedSmem.cap,@object
	.size		.nv.reservedSmem.cap,0x4
